//
// Generated by NVIDIA NVVM Compiler
//
// Compiler Build ID: CL-36424714
// Cuda compilation tools, release 13.0, V13.0.88
// Based on NVVM 20.0.0
//

.version 9.0
.target sm_100
.address_size 64

	// .globl	_Z18bit_to_pauli_basisPdjj
.extern .shared .align 16 .b8 ptm[];
.extern .shared .align 16 .b8 s_diag[];

.visible .entry _Z18bit_to_pauli_basisPdjj(
	.param .u64 .ptr .align 1 _Z18bit_to_pauli_basisPdjj_param_0,
	.param .u32 _Z18bit_to_pauli_basisPdjj_param_1,
	.param .u32 _Z18bit_to_pauli_basisPdjj_param_2
)
{
	.reg .pred 	%p<10>;
	.reg .b32 	%r<32>;
	.reg .b64 	%rd<7>;
	.reg .b64 	%fd<13>;

	ld.param.u64 	%rd3, [_Z18bit_to_pauli_basisPdjj_param_0];
	ld.param.u32 	%r3, [_Z18bit_to_pauli_basisPdjj_param_1];
	ld.param.u32 	%r4, [_Z18bit_to_pauli_basisPdjj_param_2];
	mov.u32 	%r5, %ctaid.x;
	mov.u32 	%r6, %ntid.x;
	mov.u32 	%r7, %tid.x;
	mad.lo.s32 	%r1, %r5, %r6, %r7;
	mov.u32 	%r8, %ctaid.y;
	mov.u32 	%r9, %ntid.y;
	mov.u32 	%r10, %tid.y;
	mad.lo.s32 	%r11, %r8, %r9, %r10;
	mov.b32 	%r12, 1;
	shl.b32 	%r13, %r12, %r4;
	setp.ge.s32 	%p1, %r1, %r13;
	setp.ge.u32 	%p2, %r11, %r13;
	or.pred  	%p3, %p1, %p2;
	@%p3 bra 	$L__BB0_5;
	cvta.to.global.u64 	%rd4, %rd3;
	or.b32  	%r15, %r3, %r1;
	shl.b32 	%r16, %r15, %r4;
	not.b32 	%r17, %r3;
	and.b32  	%r18, %r11, %r17;
	or.b32  	%r19, %r16, %r18;
	shl.b32 	%r20, %r19, 1;
	and.b32  	%r21, %r1, %r17;
	shl.b32 	%r22, %r21, %r4;
	or.b32  	%r23, %r11, %r22;
	or.b32  	%r24, %r23, %r3;
	shl.b32 	%r25, %r24, 1;
	and.b32  	%r26, %r3, %r1;
	setp.eq.s32 	%p4, %r26, 0;
	not.b32 	%r27, %r11;
	and.b32  	%r28, %r3, %r27;
	setp.eq.s32 	%p5, %r28, 0;
	mul.wide.s32 	%rd5, %r20, 8;
	add.s64 	%rd1, %rd4, %rd5;
	mul.wide.s32 	%rd6, %r25, 8;
	add.s64 	%rd2, %rd4, %rd6;
	or.pred  	%p6, %p4, %p5;
	@%p6 bra 	$L__BB0_3;
	ld.global.f64 	%fd1, [%rd1];
	ld.global.f64 	%fd2, [%rd2];
	add.f64 	%fd3, %fd1, %fd2;
	mul.f64 	%fd4, %fd3, 0d3FE6A09E667F3BCD;
	st.global.f64 	[%rd1], %fd4;
	sub.f64 	%fd5, %fd1, %fd2;
	mul.f64 	%fd6, %fd5, 0d3FE6A09E667F3BCD;
	st.global.f64 	[%rd2], %fd6;
$L__BB0_3:
	not.b32 	%r29, %r1;
	and.b32  	%r30, %r3, %r29;
	setp.eq.s32 	%p7, %r30, 0;
	and.b32  	%r31, %r3, %r11;
	setp.eq.s32 	%p8, %r31, 0;
	or.pred  	%p9, %p7, %p8;
	@%p9 bra 	$L__BB0_5;
	ld.global.f64 	%fd7, [%rd1+8];
	ld.global.f64 	%fd8, [%rd2+8];
	add.f64 	%fd9, %fd7, %fd8;
	mul.f64 	%fd10, %fd9, 0d3FE6A09E667F3BCD;
	st.global.f64 	[%rd1+8], %fd10;
	sub.f64 	%fd11, %fd7, %fd8;
	mul.f64 	%fd12, %fd11, 0d3FE6A09E667F3BCD;
	st.global.f64 	[%rd2+8], %fd12;
$L__BB0_5:
	ret;

}
	// .globl	_Z15pauli_reshufflePdS_jj
.visible .entry _Z15pauli_reshufflePdS_jj(
	.param .u64 .ptr .align 1 _Z15pauli_reshufflePdS_jj_param_0,
	.param .u64 .ptr .align 1 _Z15pauli_reshufflePdS_jj_param_1,
	.param .u32 _Z15pauli_reshufflePdS_jj_param_2,
	.param .u32 _Z15pauli_reshufflePdS_jj_param_3
)
{
	.reg .pred 	%p<7>;
	.reg .b32 	%r<130>;
	.reg .b64 	%rd<13>;
	.reg .b64 	%fd<7>;

	ld.param.u64 	%rd3, [_Z15pauli_reshufflePdS_jj_param_0];
	ld.param.u64 	%rd4, [_Z15pauli_reshufflePdS_jj_param_1];
	ld.param.u32 	%r12, [_Z15pauli_reshufflePdS_jj_param_2];
	ld.param.u32 	%r13, [_Z15pauli_reshufflePdS_jj_param_3];
	cvta.to.global.u64 	%rd1, %rd3;
	cvta.to.global.u64 	%rd2, %rd4;
	mov.u32 	%r14, %ctaid.x;
	mov.u32 	%r15, %ntid.x;
	mov.u32 	%r16, %tid.x;
	mad.lo.s32 	%r1, %r14, %r15, %r16;
	mov.u32 	%r17, %ctaid.y;
	mov.u32 	%r18, %ntid.y;
	mov.u32 	%r19, %tid.y;
	mad.lo.s32 	%r20, %r17, %r18, %r19;
	mov.b32 	%r21, 1;
	shl.b32 	%r22, %r21, %r12;
	setp.ge.s32 	%p1, %r1, %r22;
	setp.ge.u32 	%p2, %r20, %r22;
	or.pred  	%p3, %p1, %p2;
	@%p3 bra 	$L__BB1_7;
	not.b32 	%r25, %r1;
	and.b32  	%r128, %r20, %r25;
	setp.eq.s32 	%p4, %r128, 0;
	mov.b32 	%r129, 0;
	@%p4 bra 	$L__BB1_4;
	mov.b32 	%r129, 0;
$L__BB1_3:
	and.b32  	%r27, %r128, 1;
	add.s32 	%r129, %r129, %r27;
	shr.u32 	%r7, %r128, 1;
	setp.gt.u32 	%p5, %r128, 1;
	mov.u32 	%r128, %r7;
	@%p5 bra 	$L__BB1_3;
$L__BB1_4:
	and.b32  	%r9, %r129, 2;
	shl.b32 	%r28, %r1, %r12;
	or.b32  	%r29, %r28, %r20;
	shl.b32 	%r30, %r29, 1;
	and.b32  	%r31, %r129, 1;
	or.b32  	%r10, %r31, %r30;
	and.b32  	%r32, %r1, 1;
	shl.b32 	%r33, %r20, 1;
	and.b32  	%r34, %r33, 2;
	or.b32  	%r35, %r34, %r32;
	shl.b32 	%r36, %r1, 1;
	and.b32  	%r37, %r36, 4;
	shl.b32 	%r38, %r20, 2;
	and.b32  	%r39, %r38, 8;
	or.b32  	%r40, %r39, %r35;
	or.b32  	%r41, %r40, %r37;
	shl.b32 	%r42, %r1, 2;
	and.b32  	%r43, %r42, 16;
	shl.b32 	%r44, %r20, 3;
	and.b32  	%r45, %r44, 32;
	or.b32  	%r46, %r45, %r41;
	or.b32  	%r47, %r46, %r43;
	shl.b32 	%r48, %r1, 3;
	and.b32  	%r49, %r48, 64;
	shl.b32 	%r50, %r20, 4;
	and.b32  	%r51, %r50, 128;
	or.b32  	%r52, %r51, %r47;
	or.b32  	%r53, %r52, %r49;
	shl.b32 	%r54, %r1, 4;
	and.b32  	%r55, %r54, 256;
	shl.b32 	%r56, %r20, 5;
	and.b32  	%r57, %r56, 512;
	or.b32  	%r58, %r57, %r53;
	or.b32  	%r59, %r58, %r55;
	shl.b32 	%r60, %r1, 5;
	and.b32  	%r61, %r60, 1024;
	shl.b32 	%r62, %r20, 6;
	and.b32  	%r63, %r62, 2048;
	or.b32  	%r64, %r63, %r59;
	or.b32  	%r65, %r64, %r61;
	shl.b32 	%r66, %r1, 6;
	and.b32  	%r67, %r66, 4096;
	shl.b32 	%r68, %r20, 7;
	and.b32  	%r69, %r68, 8192;
	or.b32  	%r70, %r69, %r65;
	or.b32  	%r71, %r70, %r67;
	shl.b32 	%r72, %r1, 7;
	and.b32  	%r73, %r72, 16384;
	shl.b32 	%r74, %r20, 8;
	and.b32  	%r75, %r74, 32768;
	or.b32  	%r76, %r75, %r71;
	or.b32  	%r77, %r76, %r73;
	shl.b32 	%r78, %r1, 8;
	and.b32  	%r79, %r78, 65536;
	shl.b32 	%r80, %r20, 9;
	and.b32  	%r81, %r80, 131072;
	or.b32  	%r82, %r81, %r77;
	or.b32  	%r83, %r82, %r79;
	shl.b32 	%r84, %r1, 9;
	and.b32  	%r85, %r84, 262144;
	shl.b32 	%r86, %r20, 10;
	and.b32  	%r87, %r86, 524288;
	or.b32  	%r88, %r87, %r83;
	or.b32  	%r89, %r88, %r85;
	shl.b32 	%r90, %r1, 10;
	and.b32  	%r91, %r90, 1048576;
	shl.b32 	%r92, %r20, 11;
	and.b32  	%r93, %r92, 2097152;
	or.b32  	%r94, %r93, %r89;
	or.b32  	%r95, %r94, %r91;
	shl.b32 	%r96, %r1, 11;
	and.b32  	%r97, %r96, 4194304;
	shl.b32 	%r98, %r20, 12;
	and.b32  	%r99, %r98, 8388608;
	or.b32  	%r100, %r99, %r95;
	or.b32  	%r101, %r100, %r97;
	shl.b32 	%r102, %r1, 12;
	and.b32  	%r103, %r102, 16777216;
	shl.b32 	%r104, %r20, 13;
	and.b32  	%r105, %r104, 33554432;
	or.b32  	%r106, %r105, %r101;
	or.b32  	%r107, %r106, %r103;
	shl.b32 	%r108, %r1, 13;
	and.b32  	%r109, %r108, 67108864;
	shl.b32 	%r110, %r20, 14;
	and.b32  	%r111, %r110, 134217728;
	or.b32  	%r112, %r111, %r107;
	or.b32  	%r113, %r112, %r109;
	shl.b32 	%r114, %r1, 14;
	and.b32  	%r115, %r114, 268435456;
	shl.b32 	%r116, %r20, 15;
	and.b32  	%r117, %r116, 536870912;
	or.b32  	%r118, %r117, %r113;
	or.b32  	%r119, %r118, %r115;
	shl.b32 	%r120, %r1, 15;
	and.b32  	%r121, %r120, 1073741824;
	shl.b32 	%r122, %r20, 16;
	and.b32  	%r123, %r122, -2147483648;
	or.b32  	%r124, %r123, %r119;
	or.b32  	%r11, %r124, %r121;
	setp.ne.s32 	%p6, %r13, 0;
	@%p6 bra 	$L__BB1_6;
	sub.s32 	%r126, 1, %r9;
	cvt.rn.f64.s32 	%fd4, %r126;
	mul.wide.u32 	%rd9, %r10, 8;
	add.s64 	%rd10, %rd1, %rd9;
	ld.global.f64 	%fd5, [%rd10];
	mul.f64 	%fd6, %fd5, %fd4;
	mul.wide.u32 	%rd11, %r11, 8;
	add.s64 	%rd12, %rd2, %rd11;
	st.global.f64 	[%rd12], %fd6;
	bra.uni 	$L__BB1_7;
$L__BB1_6:
	sub.s32 	%r125, 1, %r9;
	cvt.rn.f64.s32 	%fd1, %r125;
	mul.wide.u32 	%rd5, %r11, 8;
	add.s64 	%rd6, %rd2, %rd5;
	ld.global.f64 	%fd2, [%rd6];
	mul.f64 	%fd3, %fd2, %fd1;
	mul.wide.u32 	%rd7, %r10, 8;
	add.s64 	%rd8, %rd1, %rd7;
	st.global.f64 	[%rd8], %fd3;
$L__BB1_7:
	ret;

}
	// .globl	_Z21two_qubit_general_ptmPdS_S_jjjjj
.visible .entry _Z21two_qubit_general_ptmPdS_S_jjjjj(
	.param .u64 .ptr .align 1 _Z21two_qubit_general_ptmPdS_S_jjjjj_param_0,
	.param .u64 .ptr .align 1 _Z21two_qubit_general_ptmPdS_S_jjjjj_param_1,
	.param .u64 .ptr .align 1 _Z21two_qubit_general_ptmPdS_S_jjjjj_param_2,
	.param .u32 _Z21two_qubit_general_ptmPdS_S_jjjjj_param_3,
	.param .u32 _Z21two_qubit_general_ptmPdS_S_jjjjj_param_4,
	.param .u32 _Z21two_qubit_general_ptmPdS_S_jjjjj_param_5,
	.param .u32 _Z21two_qubit_general_ptmPdS_S_jjjjj_param_6,
	.param .u32 _Z21two_qubit_general_ptmPdS_S_jjjjj_param_7
)
{
	.reg .pred 	%p<16>;
	.reg .b32 	%r<108>;
	.reg .b64 	%rd<13>;
	.reg .b64 	%fd<70>;

	ld.param.u64 	%rd3, [_Z21two_qubit_general_ptmPdS_S_jjjjj_param_0];
	ld.param.u64 	%rd4, [_Z21two_qubit_general_ptmPdS_S_jjjjj_param_1];
	ld.param.u64 	%rd5, [_Z21two_qubit_general_ptmPdS_S_jjjjj_param_2];
	ld.param.u32 	%r41, [_Z21two_qubit_general_ptmPdS_S_jjjjj_param_3];
	ld.param.u32 	%r42, [_Z21two_qubit_general_ptmPdS_S_jjjjj_param_4];
	ld.param.u32 	%r43, [_Z21two_qubit_general_ptmPdS_S_jjjjj_param_5];
	ld.param.u32 	%r44, [_Z21two_qubit_general_ptmPdS_S_jjjjj_param_6];
	mov.u32 	%r1, %ntid.x;
	mov.u32 	%r2, %ntid.y;
	mov.u32 	%r3, %ntid.z;
	mov.u32 	%r4, %tid.x;
	mov.u32 	%r5, %tid.y;
	mov.u32 	%r6, %tid.z;
	mov.u32 	%r45, %ctaid.x;
	mad.lo.s32 	%r46, %r45, %r3, %r6;
	div.u32 	%r47, %r46, %r43;
	mul.lo.s32 	%r48, %r47, %r43;
	sub.s32 	%r7, %r46, %r48;
	div.u32 	%r9, %r47, %r44;
	mul.lo.s32 	%r49, %r9, %r44;
	sub.s32 	%r8, %r47, %r49;
	mul.lo.s32 	%r10, %r42, %r41;
	mul.lo.s32 	%r11, %r2, %r1;
	mad.lo.s32 	%r50, %r4, %r2, %r5;
	mul.lo.s32 	%r12, %r10, %r50;
	setp.ge.u32 	%p1, %r6, %r10;
	@%p1 bra 	$L__BB2_3;
	cvta.to.global.u64 	%rd1, %rd5;
	mov.u32 	%r99, %r6;
$L__BB2_2:
	add.s32 	%r51, %r99, %r12;
	mul.wide.s32 	%rd6, %r51, 8;
	add.s64 	%rd7, %rd1, %rd6;
	ld.global.f64 	%fd13, [%rd7];
	shl.b32 	%r52, %r51, 3;
	mov.u32 	%r53, ptm;
	add.s32 	%r54, %r53, %r52;
	st.shared.f64 	[%r54], %fd13;
	add.s32 	%r99, %r99, %r3;
	setp.lt.u32 	%p2, %r99, %r10;
	@%p2 bra 	$L__BB2_2;
$L__BB2_3:
	mul.lo.s32 	%r55, %r11, %r10;
	shl.b32 	%r56, %r55, 3;
	mov.u32 	%r57, ptm;
	add.s32 	%r15, %r57, %r56;
	mul.lo.s32 	%r16, %r10, %r6;
	setp.ge.u32 	%p3, %r4, %r41;
	@%p3 bra 	$L__BB2_9;
	mul.lo.s32 	%r17, %r9, %r41;
	cvta.to.global.u64 	%rd2, %rd3;
	mov.u32 	%r100, %r4;
$L__BB2_5:
	setp.ge.u32 	%p4, %r5, %r42;
	@%p4 bra 	$L__BB2_8;
	add.s32 	%r58, %r100, %r17;
	mad.lo.s32 	%r59, %r58, %r44, %r8;
	mul.lo.s32 	%r19, %r59, %r42;
	mad.lo.s32 	%r20, %r100, %r42, %r16;
	mov.u32 	%r101, %r5;
$L__BB2_7:
	add.s32 	%r60, %r101, %r19;
	mad.lo.s32 	%r61, %r60, %r43, %r7;
	mul.wide.u32 	%rd8, %r61, 8;
	add.s64 	%rd9, %rd2, %rd8;
	ld.global.f64 	%fd14, [%rd9];
	add.s32 	%r62, %r20, %r101;
	shl.b32 	%r63, %r62, 3;
	add.s32 	%r64, %r15, %r63;
	st.shared.f64 	[%r64], %fd14;
	add.s32 	%r101, %r101, %r2;
	setp.lt.u32 	%p5, %r101, %r42;
	@%p5 bra 	$L__BB2_7;
$L__BB2_8:
	add.s32 	%r100, %r100, %r1;
	setp.lt.u32 	%p6, %r100, %r41;
	@%p6 bra 	$L__BB2_5;
$L__BB2_9:
	bar.sync 	0;
	setp.eq.s32 	%p7, %r10, 0;
	mov.f64 	%fd69, 0d0000000000000000;
	@%p7 bra 	$L__BB2_21;
	and.b32  	%r24, %r10, 7;
	setp.lt.u32 	%p8, %r10, 8;
	mov.f64 	%fd69, 0d0000000000000000;
	mov.b32 	%r106, 0;
	@%p8 bra 	$L__BB2_13;
	and.b32  	%r106, %r10, -8;
	neg.s32 	%r104, %r106;
	shl.b32 	%r66, %r12, 3;
	add.s32 	%r68, %r66, %r57;
	add.s32 	%r103, %r68, 32;
	shl.b32 	%r69, %r11, 3;
	shl.b32 	%r70, %r6, 3;
	add.s32 	%r71, %r69, %r70;
	mad.lo.s32 	%r72, %r10, %r71, %r57;
	add.s32 	%r102, %r72, 32;
	mov.f64 	%fd69, 0d0000000000000000;
$L__BB2_12:
	.pragma "nounroll";
	ld.shared.f64 	%fd19, [%r103+-32];
	ld.shared.f64 	%fd20, [%r102+-32];
	fma.rn.f64 	%fd21, %fd19, %fd20, %fd69;
	ld.shared.f64 	%fd22, [%r103+-24];
	ld.shared.f64 	%fd23, [%r102+-24];
	fma.rn.f64 	%fd24, %fd22, %fd23, %fd21;
	ld.shared.f64 	%fd25, [%r103+-16];
	ld.shared.f64 	%fd26, [%r102+-16];
	fma.rn.f64 	%fd27, %fd25, %fd26, %fd24;
	ld.shared.f64 	%fd28, [%r103+-8];
	ld.shared.f64 	%fd29, [%r102+-8];
	fma.rn.f64 	%fd30, %fd28, %fd29, %fd27;
	ld.shared.f64 	%fd31, [%r103];
	ld.shared.f64 	%fd32, [%r102];
	fma.rn.f64 	%fd33, %fd31, %fd32, %fd30;
	ld.shared.f64 	%fd34, [%r103+8];
	ld.shared.f64 	%fd35, [%r102+8];
	fma.rn.f64 	%fd36, %fd34, %fd35, %fd33;
	ld.shared.f64 	%fd37, [%r103+16];
	ld.shared.f64 	%fd38, [%r102+16];
	fma.rn.f64 	%fd39, %fd37, %fd38, %fd36;
	ld.shared.f64 	%fd40, [%r103+24];
	ld.shared.f64 	%fd41, [%r102+24];
	fma.rn.f64 	%fd69, %fd40, %fd41, %fd39;
	add.s32 	%r104, %r104, 8;
	add.s32 	%r103, %r103, 64;
	add.s32 	%r102, %r102, 64;
	setp.ne.s32 	%p9, %r104, 0;
	@%p9 bra 	$L__BB2_12;
$L__BB2_13:
	setp.eq.s32 	%p10, %r24, 0;
	@%p10 bra 	$L__BB2_21;
	and.b32  	%r36, %r10, 3;
	setp.lt.u32 	%p11, %r24, 4;
	@%p11 bra 	$L__BB2_16;
	add.s32 	%r73, %r106, %r12;
	shl.b32 	%r74, %r73, 3;
	add.s32 	%r76, %r57, %r74;
	ld.shared.f64 	%fd43, [%r76];
	add.s32 	%r77, %r106, %r16;
	shl.b32 	%r78, %r77, 3;
	add.s32 	%r79, %r15, %r78;
	ld.shared.f64 	%fd44, [%r79];
	fma.rn.f64 	%fd45, %fd43, %fd44, %fd69;
	ld.shared.f64 	%fd46, [%r76+8];
	ld.shared.f64 	%fd47, [%r79+8];
	fma.rn.f64 	%fd48, %fd46, %fd47, %fd45;
	ld.shared.f64 	%fd49, [%r76+16];
	ld.shared.f64 	%fd50, [%r79+16];
	fma.rn.f64 	%fd51, %fd49, %fd50, %fd48;
	ld.shared.f64 	%fd52, [%r76+24];
	ld.shared.f64 	%fd53, [%r79+24];
	fma.rn.f64 	%fd69, %fd52, %fd53, %fd51;
	add.s32 	%r106, %r106, 4;
$L__BB2_16:
	setp.eq.s32 	%p12, %r36, 0;
	@%p12 bra 	$L__BB2_21;
	setp.eq.s32 	%p13, %r36, 1;
	@%p13 bra 	$L__BB2_19;
	add.s32 	%r80, %r106, %r12;
	shl.b32 	%r81, %r80, 3;
	add.s32 	%r83, %r57, %r81;
	ld.shared.f64 	%fd55, [%r83];
	add.s32 	%r84, %r106, %r16;
	shl.b32 	%r85, %r84, 3;
	add.s32 	%r86, %r15, %r85;
	ld.shared.f64 	%fd56, [%r86];
	fma.rn.f64 	%fd57, %fd55, %fd56, %fd69;
	ld.shared.f64 	%fd58, [%r83+8];
	ld.shared.f64 	%fd59, [%r86+8];
	fma.rn.f64 	%fd69, %fd58, %fd59, %fd57;
	add.s32 	%r106, %r106, 2;
$L__BB2_19:
	and.b32  	%r87, %r10, 1;
	setp.eq.b32 	%p14, %r87, 1;
	not.pred 	%p15, %p14;
	@%p15 bra 	$L__BB2_21;
	add.s32 	%r88, %r106, %r12;
	shl.b32 	%r89, %r88, 3;
	add.s32 	%r91, %r57, %r89;
	ld.shared.f64 	%fd60, [%r91];
	add.s32 	%r92, %r106, %r16;
	shl.b32 	%r93, %r92, 3;
	add.s32 	%r94, %r15, %r93;
	ld.shared.f64 	%fd61, [%r94];
	fma.rn.f64 	%fd69, %fd60, %fd61, %fd69;
$L__BB2_21:
	cvta.to.global.u64 	%rd10, %rd4;
	bar.sync 	0;
	mad.lo.s32 	%r95, %r9, %r1, %r4;
	mad.lo.s32 	%r96, %r95, %r44, %r8;
	mad.lo.s32 	%r97, %r96, %r2, %r5;
	mad.lo.s32 	%r98, %r97, %r43, %r7;
	mul.wide.s32 	%rd11, %r98, 8;
	add.s64 	%rd12, %rd10, %rd11;
	st.global.f64 	[%rd12], %fd69;
	ret;

}
	// .globl	_Z16single_qubit_ptmPdS_jj
.visible .entry _Z16single_qubit_ptmPdS_jj(
	.param .u64 .ptr .align 1 _Z16single_qubit_ptmPdS_jj_param_0,
	.param .u64 .ptr .align 1 _Z16single_qubit_ptmPdS_jj_param_1,
	.param .u32 _Z16single_qubit_ptmPdS_jj_param_2,
	.param .u32 _Z16single_qubit_ptmPdS_jj_param_3
)
{
	.reg .pred 	%p<4>;
	.reg .b32 	%r<34>;
	.reg .b64 	%rd<9>;
	.reg .b64 	%fd<18>;

	ld.param.u64 	%rd2, [_Z16single_qubit_ptmPdS_jj_param_0];
	ld.param.u64 	%rd3, [_Z16single_qubit_ptmPdS_jj_param_1];
	ld.param.u32 	%r5, [_Z16single_qubit_ptmPdS_jj_param_2];
	ld.param.u32 	%r6, [_Z16single_qubit_ptmPdS_jj_param_3];
	mov.u32 	%r1, %tid.x;
	mov.u32 	%r7, %ctaid.x;
	mov.u32 	%r8, %ntid.x;
	mul.lo.s32 	%r2, %r7, %r8;
	add.s32 	%r9, %r2, %r1;
	shl.b32 	%r10, %r6, 1;
	shr.u32 	%r11, %r9, %r10;
	setp.ne.s32 	%p1, %r11, 0;
	@%p1 bra 	$L__BB3_6;
	cvta.to.global.u64 	%rd4, %rd3;
	shl.b32 	%r12, %r5, 1;
	add.s32 	%r13, %r12, 2;
	mov.b32 	%r14, -1;
	shl.b32 	%r15, %r14, %r13;
	not.b32 	%r16, %r15;
	or.b32  	%r17, %r2, %r1;
	and.b32  	%r18, %r16, %r17;
	and.b32  	%r19, %r15, %r17;
	and.b32  	%r20, %r17, 3;
	shl.b32 	%r21, %r20, %r12;
	or.b32  	%r22, %r19, %r21;
	and.b32  	%r23, %r18, 1073741820;
	shr.u32 	%r24, %r23, 2;
	or.b32  	%r3, %r22, %r24;
	setp.gt.u32 	%p2, %r1, 15;
	mul.wide.u32 	%rd5, %r1, 8;
	add.s64 	%rd1, %rd4, %rd5;
	shl.b32 	%r25, %r1, 3;
	mov.u32 	%r26, ptm;
	add.s32 	%r4, %r26, %r25;
	@%p2 bra 	$L__BB3_3;
	ld.global.f64 	%fd1, [%rd1];
	st.shared.f64 	[%r4], %fd1;
$L__BB3_3:
	setp.gt.u32 	%p3, %r6, 1;
	@%p3 bra 	$L__BB3_5;
	ld.global.f64 	%fd2, [%rd1+32];
	st.shared.f64 	[%r4+32], %fd2;
	ld.global.f64 	%fd3, [%rd1+64];
	st.shared.f64 	[%r4+64], %fd3;
	ld.global.f64 	%fd4, [%rd1+96];
	st.shared.f64 	[%r4+96], %fd4;
$L__BB3_5:
	cvta.to.global.u64 	%rd6, %rd2;
	mul.wide.s32 	%rd7, %r3, 8;
	add.s64 	%rd8, %rd6, %rd7;
	ld.global.f64 	%fd5, [%rd8];
	st.shared.f64 	[%r4+128], %fd5;
	bar.sync 	0;
	shl.b32 	%r27, %r1, 5;
	and.b32  	%r28, %r27, 96;
	add.s32 	%r30, %r26, %r28;
	ld.shared.v2.f64 	{%fd6, %fd7}, [%r30];
	and.b32  	%r32, %r25, 8160;
	add.s32 	%r33, %r26, %r32;
	ld.shared.v2.f64 	{%fd8, %fd9}, [%r33+128];
	fma.rn.f64 	%fd10, %fd6, %fd8, 0d0000000000000000;
	fma.rn.f64 	%fd11, %fd7, %fd9, %fd10;
	ld.shared.v2.f64 	{%fd12, %fd13}, [%r30+16];
	ld.shared.v2.f64 	{%fd14, %fd15}, [%r33+144];
	fma.rn.f64 	%fd16, %fd12, %fd14, %fd11;
	fma.rn.f64 	%fd17, %fd13, %fd15, %fd16;
	bar.sync 	0;
	st.global.f64 	[%rd8], %fd17;
$L__BB3_6:
	ret;

}
	// .globl	_Z13two_qubit_ptmPdS_jjj
.visible .entry _Z13two_qubit_ptmPdS_jjj(
	.param .u64 .ptr .align 1 _Z13two_qubit_ptmPdS_jjj_param_0,
	.param .u64 .ptr .align 1 _Z13two_qubit_ptmPdS_jjj_param_1,
	.param .u32 _Z13two_qubit_ptmPdS_jjj_param_2,
	.param .u32 _Z13two_qubit_ptmPdS_jjj_param_3,
	.param .u32 _Z13two_qubit_ptmPdS_jjj_param_4
)
{
	.reg .pred 	%p<11>;
	.reg .b16 	%rs<4>;
	.reg .b32 	%r<113>;
	.reg .b64 	%rd<25>;
	.reg .b64 	%fd<55>;

	ld.param.u64 	%rd11, [_Z13two_qubit_ptmPdS_jjj_param_0];
	ld.param.u64 	%rd12, [_Z13two_qubit_ptmPdS_jjj_param_1];
	ld.param.u32 	%r42, [_Z13two_qubit_ptmPdS_jjj_param_2];
	ld.param.u32 	%r43, [_Z13two_qubit_ptmPdS_jjj_param_3];
	ld.param.u32 	%r40, [_Z13two_qubit_ptmPdS_jjj_param_4];
	cvta.to.global.u64 	%rd1, %rd12;
	mov.u32 	%r1, %tid.x;
	mov.u32 	%r44, %ctaid.x;
	mov.u32 	%r2, %ntid.x;
	mul.lo.s32 	%r3, %r44, %r2;
	max.u32 	%r45, %r42, %r43;
	min.u32 	%r46, %r42, %r43;
	shl.b32 	%r47, %r45, 1;
	add.s32 	%r48, %r47, 2;
	mov.b32 	%r49, -1;
	shl.b32 	%r50, %r49, %r48;
	shl.b32 	%r51, %r46, 1;
	add.s32 	%r52, %r51, 4;
	shl.b32 	%r53, %r49, %r52;
	not.b32 	%r54, %r50;
	or.b32  	%r55, %r50, %r53;
	not.b32 	%r56, %r55;
	or.b32  	%r57, %r3, %r1;
	and.b32  	%r58, %r56, %r57;
	and.b32  	%r59, %r50, %r57;
	and.b32  	%r60, %r57, %r54;
	and.b32  	%r61, %r60, %r53;
	shr.u32 	%r62, %r61, 2;
	and.b32  	%r63, %r58, 1073741808;
	shr.u32 	%r64, %r63, 4;
	and.b32  	%r65, %r57, 3;
	shl.b32 	%r66, %r42, 1;
	shl.b32 	%r67, %r65, %r66;
	shr.u32 	%r68, %r57, 2;
	and.b32  	%r69, %r68, 3;
	shl.b32 	%r70, %r43, 1;
	shl.b32 	%r71, %r69, %r70;
	or.b32  	%r72, %r71, %r67;
	or.b32  	%r73, %r72, %r59;
	or.b32  	%r74, %r73, %r62;
	or.b32  	%r4, %r74, %r64;
	cvt.u16.u32 	%rs1, %r2;
	div.u16 	%rs2, 255, %rs1;
	add.s16 	%rs3, %rs2, 1;
	cvt.u32.u16 	%r5, %rs3;
	and.b32  	%r6, %r5, 3;
	setp.gt.u32 	%p1, %r2, 85;
	mov.b32 	%r109, 0;
	@%p1 bra 	$L__BB4_11;
	add.s32 	%r107, %r1, %r2;
	mul.wide.u32 	%rd2, %r107, 8;
	shl.b32 	%r76, %r2, 3;
	mov.u32 	%r77, ptm;
	add.s32 	%r8, %r77, %r76;
	shl.b32 	%r106, %r1, 3;
	shl.b32 	%r78, %r2, 1;
	add.s32 	%r105, %r1, %r78;
	mul.wide.u32 	%rd3, %r105, 8;
	shl.b32 	%r79, %r2, 4;
	add.s32 	%r11, %r77, %r79;
	mad.lo.s32 	%r104, %r2, 3, %r1;
	mul.wide.u32 	%rd4, %r104, 8;
	mad.lo.s32 	%r13, %r2, 24, %r77;
	and.b32  	%r80, %r5, 508;
	neg.s32 	%r102, %r80;
	mov.b32 	%r109, 0;
	mov.u32 	%r103, %r1;
	mov.u64 	%rd23, %rd1;
$L__BB4_2:
	setp.gt.u32 	%p2, %r103, 255;
	@%p2 bra 	$L__BB4_4;
	mul.wide.u32 	%rd13, %r1, 8;
	add.s64 	%rd14, %rd23, %rd13;
	ld.global.f64 	%fd1, [%rd14];
	mov.u32 	%r81, ptm;
	add.s32 	%r82, %r81, %r106;
	st.shared.f64 	[%r82], %fd1;
$L__BB4_4:
	setp.gt.u32 	%p3, %r107, 255;
	@%p3 bra 	$L__BB4_6;
	add.s64 	%rd15, %rd23, %rd2;
	ld.global.f64 	%fd2, [%rd15];
	add.s32 	%r83, %r8, %r106;
	st.shared.f64 	[%r83], %fd2;
$L__BB4_6:
	setp.gt.u32 	%p4, %r105, 255;
	@%p4 bra 	$L__BB4_8;
	add.s64 	%rd16, %rd23, %rd3;
	ld.global.f64 	%fd3, [%rd16];
	add.s32 	%r84, %r11, %r106;
	st.shared.f64 	[%r84], %fd3;
$L__BB4_8:
	setp.gt.u32 	%p5, %r104, 255;
	@%p5 bra 	$L__BB4_10;
	add.s64 	%rd17, %rd23, %rd4;
	ld.global.f64 	%fd4, [%rd17];
	add.s32 	%r85, %r13, %r106;
	st.shared.f64 	[%r85], %fd4;
$L__BB4_10:
	shl.b32 	%r86, %r2, 2;
	add.s32 	%r109, %r109, %r86;
	add.s32 	%r107, %r107, %r86;
	mul.wide.u32 	%rd18, %r2, 32;
	add.s64 	%rd23, %rd23, %rd18;
	shl.b32 	%r87, %r2, 5;
	add.s32 	%r106, %r106, %r87;
	add.s32 	%r105, %r105, %r86;
	add.s32 	%r104, %r104, %r86;
	add.s32 	%r103, %r103, %r86;
	add.s32 	%r102, %r102, 4;
	setp.ne.s32 	%p6, %r102, 0;
	@%p6 bra 	$L__BB4_2;
$L__BB4_11:
	setp.eq.s32 	%p7, %r6, 0;
	@%p7 bra 	$L__BB4_16;
	add.s32 	%r111, %r1, %r109;
	shl.b32 	%r88, %r111, 3;
	mov.u32 	%r89, ptm;
	add.s32 	%r112, %r89, %r88;
	shl.b32 	%r32, %r2, 3;
	mul.wide.u32 	%rd19, %r111, 8;
	add.s64 	%rd24, %rd1, %rd19;
	mul.wide.u32 	%rd8, %r2, 8;
	neg.s32 	%r110, %r6;
$L__BB4_13:
	.pragma "nounroll";
	setp.gt.u32 	%p8, %r111, 255;
	@%p8 bra 	$L__BB4_15;
	ld.global.f64 	%fd5, [%rd24];
	st.shared.f64 	[%r112], %fd5;
$L__BB4_15:
	add.s32 	%r112, %r112, %r32;
	add.s64 	%rd24, %rd24, %rd8;
	add.s32 	%r111, %r111, %r2;
	add.s32 	%r110, %r110, 1;
	setp.ne.s32 	%p9, %r110, 0;
	@%p9 bra 	$L__BB4_13;
$L__BB4_16:
	add.s32 	%r90, %r3, %r1;
	shl.b32 	%r91, %r40, 1;
	shr.u32 	%r92, %r90, %r91;
	setp.ne.s32 	%p10, %r92, 0;
	@%p10 bra 	$L__BB4_18;
	cvta.to.global.u64 	%rd20, %rd11;
	mul.wide.s32 	%rd21, %r4, 8;
	add.s64 	%rd22, %rd20, %rd21;
	ld.global.f64 	%fd6, [%rd22];
	shl.b32 	%r93, %r1, 3;
	mov.u32 	%r94, ptm;
	add.s32 	%r95, %r94, 2048;
	add.s32 	%r96, %r95, %r93;
	st.shared.f64 	[%r96], %fd6;
	bar.sync 	0;
	shl.b32 	%r97, %r1, 7;
	and.b32  	%r98, %r97, 1920;
	add.s32 	%r99, %r94, %r98;
	ld.shared.v2.f64 	{%fd7, %fd8}, [%r99];
	and.b32  	%r100, %r93, 8064;
	add.s32 	%r101, %r95, %r100;
	ld.shared.v2.f64 	{%fd9, %fd10}, [%r101];
	fma.rn.f64 	%fd11, %fd7, %fd9, 0d0000000000000000;
	fma.rn.f64 	%fd12, %fd8, %fd10, %fd11;
	ld.shared.v2.f64 	{%fd13, %fd14}, [%r99+16];
	ld.shared.v2.f64 	{%fd15, %fd16}, [%r101+16];
	fma.rn.f64 	%fd17, %fd13, %fd15, %fd12;
	fma.rn.f64 	%fd18, %fd14, %fd16, %fd17;
	ld.shared.v2.f64 	{%fd19, %fd20}, [%r99+32];
	ld.shared.v2.f64 	{%fd21, %fd22}, [%r101+32];
	fma.rn.f64 	%fd23, %fd19, %fd21, %fd18;
	fma.rn.f64 	%fd24, %fd20, %fd22, %fd23;
	ld.shared.v2.f64 	{%fd25, %fd26}, [%r99+48];
	ld.shared.v2.f64 	{%fd27, %fd28}, [%r101+48];
	fma.rn.f64 	%fd29, %fd25, %fd27, %fd24;
	fma.rn.f64 	%fd30, %fd26, %fd28, %fd29;
	ld.shared.v2.f64 	{%fd31, %fd32}, [%r99+64];
	ld.shared.v2.f64 	{%fd33, %fd34}, [%r101+64];
	fma.rn.f64 	%fd35, %fd31, %fd33, %fd30;
	fma.rn.f64 	%fd36, %fd32, %fd34, %fd35;
	ld.shared.v2.f64 	{%fd37, %fd38}, [%r99+80];
	ld.shared.v2.f64 	{%fd39, %fd40}, [%r101+80];
	fma.rn.f64 	%fd41, %fd37, %fd39, %fd36;
	fma.rn.f64 	%fd42, %fd38, %fd40, %fd41;
	ld.shared.v2.f64 	{%fd43, %fd44}, [%r99+96];
	ld.shared.v2.f64 	{%fd45, %fd46}, [%r101+96];
	fma.rn.f64 	%fd47, %fd43, %fd45, %fd42;
	fma.rn.f64 	%fd48, %fd44, %fd46, %fd47;
	ld.shared.v2.f64 	{%fd49, %fd50}, [%r99+112];
	ld.shared.v2.f64 	{%fd51, %fd52}, [%r101+112];
	fma.rn.f64 	%fd53, %fd49, %fd51, %fd48;
	fma.rn.f64 	%fd54, %fd50, %fd52, %fd53;
	bar.sync 	0;
	st.global.f64 	[%rd22], %fd54;
$L__BB4_18:
	ret;

}
	// .globl	_Z9dm_reducePdjS_jj
.visible .entry _Z9dm_reducePdjS_jj(
	.param .u64 .ptr .align 1 _Z9dm_reducePdjS_jj_param_0,
	.param .u32 _Z9dm_reducePdjS_jj_param_1,
	.param .u64 .ptr .align 1 _Z9dm_reducePdjS_jj_param_2,
	.param .u32 _Z9dm_reducePdjS_jj_param_3,
	.param .u32 _Z9dm_reducePdjS_jj_param_4
)
{
	.reg .pred 	%p<3>;
	.reg .b32 	%r<24>;
	.reg .b64 	%rd<9>;
	.reg .b64 	%fd<2>;

	ld.param.u64 	%rd1, [_Z9dm_reducePdjS_jj_param_0];
	ld.param.u32 	%r3, [_Z9dm_reducePdjS_jj_param_1];
	ld.param.u64 	%rd2, [_Z9dm_reducePdjS_jj_param_2];
	ld.param.u32 	%r4, [_Z9dm_reducePdjS_jj_param_3];
	ld.param.u32 	%r5, [_Z9dm_reducePdjS_jj_param_4];
	mov.u32 	%r6, %ctaid.x;
	mov.u32 	%r7, %ntid.x;
	mov.u32 	%r8, %tid.x;
	mad.lo.s32 	%r1, %r6, %r7, %r8;
	shl.b32 	%r9, %r5, 1;
	mov.b32 	%r10, 1;
	shl.b32 	%r11, %r10, %r9;
	setp.ge.s32 	%p1, %r1, %r11;
	@%p1 bra 	$L__BB5_3;
	shl.b32 	%r2, %r3, 1;
	shr.s32 	%r12, %r1, %r2;
	and.b32  	%r13, %r12, 3;
	mul.lo.s32 	%r14, %r4, 3;
	setp.ne.s32 	%p2, %r13, %r14;
	@%p2 bra 	$L__BB5_3;
	mov.b32 	%r15, -1;
	shl.b32 	%r16, %r15, %r2;
	mov.b32 	%r17, -4;
	shl.b32 	%r18, %r17, %r2;
	not.b32 	%r19, %r16;
	cvta.to.global.u64 	%rd3, %rd1;
	mul.wide.s32 	%rd4, %r1, 8;
	add.s64 	%rd5, %rd3, %rd4;
	ld.global.f64 	%fd1, [%rd5];
	and.b32  	%r20, %r1, %r19;
	and.b32  	%r21, %r18, %r1;
	shr.s32 	%r22, %r21, 2;
	or.b32  	%r23, %r22, %r20;
	cvta.to.global.u64 	%rd6, %rd2;
	mul.wide.s32 	%rd7, %r23, 8;
	add.s64 	%rd8, %rd6, %rd7;
	st.global.f64 	[%rd8], %fd1;
$L__BB5_3:
	ret;

}
	// .globl	_Z9multitakePdS_PjS0_S0_S0_j
.visible .entry _Z9multitakePdS_PjS0_S0_S0_j(
	.param .u64 .ptr .align 1 _Z9multitakePdS_PjS0_S0_S0_j_param_0,
	.param .u64 .ptr .align 1 _Z9multitakePdS_PjS0_S0_S0_j_param_1,
	.param .u64 .ptr .align 1 _Z9multitakePdS_PjS0_S0_S0_j_param_2,
	.param .u64 .ptr .align 1 _Z9multitakePdS_PjS0_S0_S0_j_param_3,
	.param .u64 .ptr .align 1 _Z9multitakePdS_PjS0_S0_S0_j_param_4,
	.param .u64 .ptr .align 1 _Z9multitakePdS_PjS0_S0_S0_j_param_5,
	.param .u32 _Z9multitakePdS_PjS0_S0_S0_j_param_6
)
{
	.reg .pred 	%p<11>;
	.reg .b32 	%r<236>;
	.reg .b64 	%rd<110>;
	.reg .b64 	%fd<2>;

	ld.param.u64 	%rd7, [_Z9multitakePdS_PjS0_S0_S0_j_param_0];
	ld.param.u64 	%rd8, [_Z9multitakePdS_PjS0_S0_S0_j_param_1];
	ld.param.u64 	%rd10, [_Z9multitakePdS_PjS0_S0_S0_j_param_2];
	ld.param.u64 	%rd11, [_Z9multitakePdS_PjS0_S0_S0_j_param_3];
	ld.param.u64 	%rd12, [_Z9multitakePdS_PjS0_S0_S0_j_param_4];
	ld.param.u64 	%rd13, [_Z9multitakePdS_PjS0_S0_S0_j_param_5];
	ld.param.u32 	%r48, [_Z9multitakePdS_PjS0_S0_S0_j_param_6];
	cvta.to.global.u64 	%rd1, %rd12;
	cvta.to.global.u64 	%rd2, %rd11;
	cvta.to.global.u64 	%rd3, %rd10;
	cvta.to.global.u64 	%rd4, %rd13;
	mov.u32 	%r49, %ntid.x;
	mov.u32 	%r50, %ctaid.x;
	mov.u32 	%r51, %tid.x;
	mad.lo.s32 	%r1, %r49, %r50, %r51;
	setp.eq.s32 	%p1, %r48, 0;
	mov.b64 	%rd109, 0;
	mov.u32 	%r233, %r1;
	@%p1 bra 	$L__BB6_14;
	and.b32  	%r2, %r48, 7;
	setp.lt.u32 	%p2, %r48, 8;
	mov.b32 	%r234, 0;
	mov.b32 	%r225, 1;
	mov.u32 	%r233, %r1;
	mov.u32 	%r224, %r48;
	@%p2 bra 	$L__BB6_5;
	add.s32 	%r211, %r48, -4;
	and.b32  	%r57, %r48, -8;
	neg.s32 	%r210, %r57;
	mov.b32 	%r234, 0;
	mov.b32 	%r225, 1;
	mov.u32 	%r233, %r1;
$L__BB6_3:
	.pragma "nounroll";
	add.s32 	%r58, %r211, 3;
	mul.wide.u32 	%rd14, %r58, 4;
	add.s64 	%rd15, %rd4, %rd14;
	ld.global.u32 	%r59, [%rd15];
	div.u32 	%r60, %r233, %r59;
	mul.lo.s32 	%r61, %r60, %r59;
	sub.s32 	%r62, %r233, %r61;
	add.s64 	%rd16, %rd3, %rd14;
	ld.global.u32 	%r63, [%rd16];
	add.s32 	%r64, %r63, %r62;
	mul.wide.u32 	%rd17, %r64, 4;
	add.s64 	%rd18, %rd2, %rd17;
	ld.global.u32 	%r65, [%rd18];
	mad.lo.s32 	%r66, %r65, %r225, %r234;
	add.s64 	%rd19, %rd1, %rd14;
	ld.global.u32 	%r67, [%rd19];
	mul.lo.s32 	%r68, %r67, %r225;
	add.s32 	%r69, %r211, 2;
	mul.wide.u32 	%rd20, %r69, 4;
	add.s64 	%rd21, %rd4, %rd20;
	ld.global.u32 	%r70, [%rd21];
	div.u32 	%r71, %r60, %r70;
	mul.lo.s32 	%r72, %r71, %r70;
	sub.s32 	%r73, %r60, %r72;
	add.s64 	%rd22, %rd3, %rd20;
	ld.global.u32 	%r74, [%rd22];
	add.s32 	%r75, %r74, %r73;
	mul.wide.u32 	%rd23, %r75, 4;
	add.s64 	%rd24, %rd2, %rd23;
	ld.global.u32 	%r76, [%rd24];
	mad.lo.s32 	%r77, %r76, %r68, %r66;
	add.s64 	%rd25, %rd1, %rd20;
	ld.global.u32 	%r78, [%rd25];
	mul.lo.s32 	%r79, %r78, %r68;
	add.s32 	%r80, %r211, 1;
	mul.wide.u32 	%rd26, %r80, 4;
	add.s64 	%rd27, %rd4, %rd26;
	ld.global.u32 	%r81, [%rd27];
	div.u32 	%r82, %r71, %r81;
	mul.lo.s32 	%r83, %r82, %r81;
	sub.s32 	%r84, %r71, %r83;
	add.s64 	%rd28, %rd3, %rd26;
	ld.global.u32 	%r85, [%rd28];
	add.s32 	%r86, %r85, %r84;
	mul.wide.u32 	%rd29, %r86, 4;
	add.s64 	%rd30, %rd2, %rd29;
	ld.global.u32 	%r87, [%rd30];
	mad.lo.s32 	%r88, %r87, %r79, %r77;
	add.s64 	%rd31, %rd1, %rd26;
	ld.global.u32 	%r89, [%rd31];
	mul.lo.s32 	%r90, %r89, %r79;
	add.s32 	%r91, %r211, -4;
	mul.wide.u32 	%rd32, %r211, 4;
	add.s64 	%rd33, %rd4, %rd32;
	ld.global.u32 	%r92, [%rd33];
	div.u32 	%r93, %r82, %r92;
	mul.lo.s32 	%r94, %r93, %r92;
	sub.s32 	%r95, %r82, %r94;
	add.s64 	%rd34, %rd3, %rd32;
	ld.global.u32 	%r96, [%rd34];
	add.s32 	%r97, %r96, %r95;
	mul.wide.u32 	%rd35, %r97, 4;
	add.s64 	%rd36, %rd2, %rd35;
	ld.global.u32 	%r98, [%rd36];
	mad.lo.s32 	%r99, %r98, %r90, %r88;
	add.s64 	%rd37, %rd1, %rd32;
	ld.global.u32 	%r100, [%rd37];
	mul.lo.s32 	%r101, %r100, %r90;
	add.s32 	%r102, %r211, -1;
	mul.wide.u32 	%rd38, %r102, 4;
	add.s64 	%rd39, %rd4, %rd38;
	ld.global.u32 	%r103, [%rd39];
	div.u32 	%r104, %r93, %r103;
	mul.lo.s32 	%r105, %r104, %r103;
	sub.s32 	%r106, %r93, %r105;
	add.s64 	%rd40, %rd3, %rd38;
	ld.global.u32 	%r107, [%rd40];
	add.s32 	%r108, %r107, %r106;
	mul.wide.u32 	%rd41, %r108, 4;
	add.s64 	%rd42, %rd2, %rd41;
	ld.global.u32 	%r109, [%rd42];
	mad.lo.s32 	%r110, %r109, %r101, %r99;
	add.s64 	%rd43, %rd1, %rd38;
	ld.global.u32 	%r111, [%rd43];
	mul.lo.s32 	%r112, %r111, %r101;
	add.s32 	%r113, %r211, -2;
	mul.wide.u32 	%rd44, %r113, 4;
	add.s64 	%rd45, %rd4, %rd44;
	ld.global.u32 	%r114, [%rd45];
	div.u32 	%r115, %r104, %r114;
	mul.lo.s32 	%r116, %r115, %r114;
	sub.s32 	%r117, %r104, %r116;
	add.s64 	%rd46, %rd3, %rd44;
	ld.global.u32 	%r118, [%rd46];
	add.s32 	%r119, %r118, %r117;
	mul.wide.u32 	%rd47, %r119, 4;
	add.s64 	%rd48, %rd2, %rd47;
	ld.global.u32 	%r120, [%rd48];
	mad.lo.s32 	%r121, %r120, %r112, %r110;
	add.s64 	%rd49, %rd1, %rd44;
	ld.global.u32 	%r122, [%rd49];
	mul.lo.s32 	%r123, %r122, %r112;
	add.s32 	%r124, %r211, -3;
	mul.wide.u32 	%rd50, %r124, 4;
	add.s64 	%rd51, %rd4, %rd50;
	ld.global.u32 	%r125, [%rd51];
	div.u32 	%r126, %r115, %r125;
	mul.lo.s32 	%r127, %r126, %r125;
	sub.s32 	%r128, %r115, %r127;
	add.s64 	%rd52, %rd3, %rd50;
	ld.global.u32 	%r129, [%rd52];
	add.s32 	%r130, %r129, %r128;
	mul.wide.u32 	%rd53, %r130, 4;
	add.s64 	%rd54, %rd2, %rd53;
	ld.global.u32 	%r131, [%rd54];
	mad.lo.s32 	%r132, %r131, %r123, %r121;
	add.s64 	%rd55, %rd1, %rd50;
	ld.global.u32 	%r133, [%rd55];
	mul.lo.s32 	%r134, %r133, %r123;
	mul.wide.u32 	%rd56, %r91, 4;
	add.s64 	%rd57, %rd4, %rd56;
	ld.global.u32 	%r135, [%rd57];
	div.u32 	%r233, %r126, %r135;
	mul.lo.s32 	%r136, %r233, %r135;
	sub.s32 	%r137, %r126, %r136;
	add.s64 	%rd58, %rd3, %rd56;
	ld.global.u32 	%r138, [%rd58];
	add.s32 	%r139, %r138, %r137;
	mul.wide.u32 	%rd59, %r139, 4;
	add.s64 	%rd60, %rd2, %rd59;
	ld.global.u32 	%r140, [%rd60];
	mad.lo.s32 	%r234, %r140, %r134, %r132;
	add.s64 	%rd61, %rd1, %rd56;
	ld.global.u32 	%r141, [%rd61];
	mul.lo.s32 	%r225, %r141, %r134;
	add.s32 	%r211, %r211, -8;
	add.s32 	%r210, %r210, 8;
	setp.ne.s32 	%p3, %r210, 0;
	@%p3 bra 	$L__BB6_3;
	add.s32 	%r224, %r211, 4;
$L__BB6_5:
	setp.eq.s32 	%p4, %r2, 0;
	@%p4 bra 	$L__BB6_13;
	and.b32  	%r22, %r48, 3;
	setp.lt.u32 	%p5, %r2, 4;
	@%p5 bra 	$L__BB6_8;
	add.s32 	%r143, %r224, -1;
	mul.wide.u32 	%rd62, %r143, 4;
	add.s64 	%rd63, %rd4, %rd62;
	ld.global.u32 	%r144, [%rd63];
	div.u32 	%r145, %r233, %r144;
	mul.lo.s32 	%r146, %r145, %r144;
	sub.s32 	%r147, %r233, %r146;
	add.s64 	%rd64, %rd3, %rd62;
	ld.global.u32 	%r148, [%rd64];
	add.s32 	%r149, %r148, %r147;
	mul.wide.u32 	%rd65, %r149, 4;
	add.s64 	%rd66, %rd2, %rd65;
	ld.global.u32 	%r150, [%rd66];
	mad.lo.s32 	%r151, %r150, %r225, %r234;
	add.s64 	%rd67, %rd1, %rd62;
	ld.global.u32 	%r152, [%rd67];
	mul.lo.s32 	%r153, %r152, %r225;
	add.s32 	%r154, %r224, -2;
	mul.wide.u32 	%rd68, %r154, 4;
	add.s64 	%rd69, %rd4, %rd68;
	ld.global.u32 	%r155, [%rd69];
	div.u32 	%r156, %r145, %r155;
	mul.lo.s32 	%r157, %r156, %r155;
	sub.s32 	%r158, %r145, %r157;
	add.s64 	%rd70, %rd3, %rd68;
	ld.global.u32 	%r159, [%rd70];
	add.s32 	%r160, %r159, %r158;
	mul.wide.u32 	%rd71, %r160, 4;
	add.s64 	%rd72, %rd2, %rd71;
	ld.global.u32 	%r161, [%rd72];
	mad.lo.s32 	%r162, %r161, %r153, %r151;
	add.s64 	%rd73, %rd1, %rd68;
	ld.global.u32 	%r163, [%rd73];
	mul.lo.s32 	%r164, %r163, %r153;
	add.s32 	%r165, %r224, -3;
	mul.wide.u32 	%rd74, %r165, 4;
	add.s64 	%rd75, %rd4, %rd74;
	ld.global.u32 	%r166, [%rd75];
	div.u32 	%r167, %r156, %r166;
	mul.lo.s32 	%r168, %r167, %r166;
	sub.s32 	%r169, %r156, %r168;
	add.s64 	%rd76, %rd3, %rd74;
	ld.global.u32 	%r170, [%rd76];
	add.s32 	%r171, %r170, %r169;
	mul.wide.u32 	%rd77, %r171, 4;
	add.s64 	%rd78, %rd2, %rd77;
	ld.global.u32 	%r172, [%rd78];
	mad.lo.s32 	%r173, %r172, %r164, %r162;
	add.s64 	%rd79, %rd1, %rd74;
	ld.global.u32 	%r174, [%rd79];
	mul.lo.s32 	%r175, %r174, %r164;
	add.s32 	%r224, %r224, -4;
	mul.wide.u32 	%rd80, %r224, 4;
	add.s64 	%rd81, %rd4, %rd80;
	ld.global.u32 	%r176, [%rd81];
	div.u32 	%r233, %r167, %r176;
	mul.lo.s32 	%r177, %r233, %r176;
	sub.s32 	%r178, %r167, %r177;
	add.s64 	%rd82, %rd3, %rd80;
	ld.global.u32 	%r179, [%rd82];
	add.s32 	%r180, %r179, %r178;
	mul.wide.u32 	%rd83, %r180, 4;
	add.s64 	%rd84, %rd2, %rd83;
	ld.global.u32 	%r181, [%rd84];
	mad.lo.s32 	%r234, %r181, %r175, %r173;
	add.s64 	%rd85, %rd1, %rd80;
	ld.global.u32 	%r182, [%rd85];
	mul.lo.s32 	%r225, %r182, %r175;
$L__BB6_8:
	setp.eq.s32 	%p6, %r22, 0;
	@%p6 bra 	$L__BB6_13;
	setp.eq.s32 	%p7, %r22, 1;
	@%p7 bra 	$L__BB6_11;
	add.s32 	%r184, %r224, -1;
	mul.wide.u32 	%rd86, %r184, 4;
	add.s64 	%rd87, %rd4, %rd86;
	ld.global.u32 	%r185, [%rd87];
	div.u32 	%r186, %r233, %r185;
	mul.lo.s32 	%r187, %r186, %r185;
	sub.s32 	%r188, %r233, %r187;
	add.s64 	%rd88, %rd3, %rd86;
	ld.global.u32 	%r189, [%rd88];
	add.s32 	%r190, %r189, %r188;
	mul.wide.u32 	%rd89, %r190, 4;
	add.s64 	%rd90, %rd2, %rd89;
	ld.global.u32 	%r191, [%rd90];
	mad.lo.s32 	%r192, %r191, %r225, %r234;
	add.s64 	%rd91, %rd1, %rd86;
	ld.global.u32 	%r193, [%rd91];
	mul.lo.s32 	%r194, %r193, %r225;
	add.s32 	%r224, %r224, -2;
	mul.wide.u32 	%rd92, %r224, 4;
	add.s64 	%rd93, %rd4, %rd92;
	ld.global.u32 	%r195, [%rd93];
	div.u32 	%r233, %r186, %r195;
	mul.lo.s32 	%r196, %r233, %r195;
	sub.s32 	%r197, %r186, %r196;
	add.s64 	%rd94, %rd3, %rd92;
	ld.global.u32 	%r198, [%rd94];
	add.s32 	%r199, %r198, %r197;
	mul.wide.u32 	%rd95, %r199, 4;
	add.s64 	%rd96, %rd2, %rd95;
	ld.global.u32 	%r200, [%rd96];
	mad.lo.s32 	%r234, %r200, %r194, %r192;
	add.s64 	%rd97, %rd1, %rd92;
	ld.global.u32 	%r201, [%rd97];
	mul.lo.s32 	%r225, %r201, %r194;
$L__BB6_11:
	and.b32  	%r202, %r48, 1;
	setp.eq.b32 	%p8, %r202, 1;
	not.pred 	%p9, %p8;
	@%p9 bra 	$L__BB6_13;
	add.s32 	%r203, %r224, -1;
	mul.wide.u32 	%rd98, %r203, 4;
	add.s64 	%rd99, %rd4, %rd98;
	ld.global.u32 	%r204, [%rd99];
	div.u32 	%r43, %r233, %r204;
	mul.lo.s32 	%r205, %r43, %r204;
	sub.s32 	%r206, %r233, %r205;
	add.s64 	%rd100, %rd3, %rd98;
	ld.global.u32 	%r207, [%rd100];
	add.s32 	%r208, %r207, %r206;
	mul.wide.u32 	%rd101, %r208, 4;
	add.s64 	%rd102, %rd2, %rd101;
	ld.global.u32 	%r209, [%rd102];
	mad.lo.s32 	%r234, %r209, %r225, %r234;
	mov.u32 	%r233, %r43;
$L__BB6_13:
	cvt.u64.u32 	%rd109, %r234;
$L__BB6_14:
	setp.ne.s32 	%p10, %r233, 0;
	@%p10 bra 	$L__BB6_16;
	cvta.to.global.u64 	%rd103, %rd7;
	shl.b64 	%rd104, %rd109, 3;
	add.s64 	%rd105, %rd103, %rd104;
	ld.global.f64 	%fd1, [%rd105];
	cvta.to.global.u64 	%rd106, %rd8;
	mul.wide.u32 	%rd107, %r1, 8;
	add.s64 	%rd108, %rd106, %rd107;
	st.global.f64 	[%rd108], %fd1;
$L__BB6_16:
	ret;

}
	// .globl	_Z8get_diagPdS_j
.visible .entry _Z8get_diagPdS_j(
	.param .u64 .ptr .align 1 _Z8get_diagPdS_j_param_0,
	.param .u64 .ptr .align 1 _Z8get_diagPdS_j_param_1,
	.param .u32 _Z8get_diagPdS_j_param_2
)
{
	.reg .pred 	%p<2>;
	.reg .b32 	%r<85>;
	.reg .b64 	%rd<9>;
	.reg .b64 	%fd<2>;

	ld.param.u64 	%rd1, [_Z8get_diagPdS_j_param_0];
	ld.param.u64 	%rd2, [_Z8get_diagPdS_j_param_1];
	ld.param.u32 	%r2, [_Z8get_diagPdS_j_param_2];
	mov.u32 	%r3, %ctaid.x;
	mov.u32 	%r4, %ntid.x;
	mov.u32 	%r5, %tid.x;
	mad.lo.s32 	%r1, %r3, %r4, %r5;
	mov.b32 	%r6, 1;
	shl.b32 	%r7, %r6, %r2;
	setp.ge.s32 	%p1, %r1, %r7;
	@%p1 bra 	$L__BB7_2;
	cvta.to.global.u64 	%rd3, %rd1;
	cvta.to.global.u64 	%rd4, %rd2;
	and.b32  	%r8, %r1, 1;
	shl.b32 	%r9, %r1, 2;
	and.b32  	%r10, %r9, 8;
	shl.b32 	%r11, %r1, 1;
	and.b32  	%r12, %r11, 6;
	or.b32  	%r13, %r12, %r10;
	or.b32  	%r14, %r13, %r8;
	and.b32  	%r15, %r9, 16;
	shl.b32 	%r16, %r1, 3;
	and.b32  	%r17, %r16, 32;
	or.b32  	%r18, %r17, %r14;
	or.b32  	%r19, %r18, %r15;
	and.b32  	%r20, %r16, 64;
	shl.b32 	%r21, %r1, 4;
	and.b32  	%r22, %r21, 128;
	or.b32  	%r23, %r22, %r19;
	or.b32  	%r24, %r23, %r20;
	and.b32  	%r25, %r21, 256;
	shl.b32 	%r26, %r1, 5;
	and.b32  	%r27, %r26, 512;
	or.b32  	%r28, %r27, %r24;
	or.b32  	%r29, %r28, %r25;
	and.b32  	%r30, %r26, 1024;
	shl.b32 	%r31, %r1, 6;
	and.b32  	%r32, %r31, 2048;
	or.b32  	%r33, %r32, %r29;
	or.b32  	%r34, %r33, %r30;
	and.b32  	%r35, %r31, 4096;
	shl.b32 	%r36, %r1, 7;
	and.b32  	%r37, %r36, 8192;
	or.b32  	%r38, %r37, %r34;
	or.b32  	%r39, %r38, %r35;
	and.b32  	%r40, %r36, 16384;
	shl.b32 	%r41, %r1, 8;
	and.b32  	%r42, %r41, 32768;
	or.b32  	%r43, %r42, %r39;
	or.b32  	%r44, %r43, %r40;
	and.b32  	%r45, %r41, 65536;
	shl.b32 	%r46, %r1, 9;
	and.b32  	%r47, %r46, 131072;
	or.b32  	%r48, %r47, %r44;
	or.b32  	%r49, %r48, %r45;
	and.b32  	%r50, %r46, 262144;
	shl.b32 	%r51, %r1, 10;
	and.b32  	%r52, %r51, 524288;
	or.b32  	%r53, %r52, %r49;
	or.b32  	%r54, %r53, %r50;
	and.b32  	%r55, %r51, 1048576;
	shl.b32 	%r56, %r1, 11;
	and.b32  	%r57, %r56, 2097152;
	or.b32  	%r58, %r57, %r54;
	or.b32  	%r59, %r58, %r55;
	and.b32  	%r60, %r56, 4194304;
	shl.b32 	%r61, %r1, 12;
	and.b32  	%r62, %r61, 8388608;
	or.b32  	%r63, %r62, %r59;
	or.b32  	%r64, %r63, %r60;
	and.b32  	%r65, %r61, 16777216;
	shl.b32 	%r66, %r1, 13;
	and.b32  	%r67, %r66, 33554432;
	or.b32  	%r68, %r67, %r64;
	or.b32  	%r69, %r68, %r65;
	and.b32  	%r70, %r66, 67108864;
	shl.b32 	%r71, %r1, 14;
	and.b32  	%r72, %r71, 134217728;
	or.b32  	%r73, %r72, %r69;
	or.b32  	%r74, %r73, %r70;
	and.b32  	%r75, %r71, 268435456;
	shl.b32 	%r76, %r1, 15;
	and.b32  	%r77, %r76, 536870912;
	or.b32  	%r78, %r77, %r74;
	or.b32  	%r79, %r78, %r75;
	and.b32  	%r80, %r76, 1073741824;
	shl.b32 	%r81, %r1, 16;
	and.b32  	%r82, %r81, -2147483648;
	or.b32  	%r83, %r82, %r79;
	or.b32  	%r84, %r83, %r80;
	mul.wide.u32 	%rd5, %r84, 8;
	add.s64 	%rd6, %rd3, %rd5;
	ld.global.f64 	%fd1, [%rd6];
	mul.wide.s32 	%rd7, %r1, 8;
	add.s64 	%rd8, %rd4, %rd7;
	st.global.f64 	[%rd8], %fd1;
$L__BB7_2:
	ret;

}
	// .globl	_Z5tracePdi
.visible .entry _Z5tracePdi(
	.param .u64 .ptr .align 1 _Z5tracePdi_param_0,
	.param .u32 _Z5tracePdi_param_1
)
{
	.reg .pred 	%p<13>;
	.reg .b32 	%r<27>;
	.reg .b64 	%rd<9>;
	.reg .b64 	%fd<12>;

	ld.param.u64 	%rd2, [_Z5tracePdi_param_0];
	ld.param.u32 	%r7, [_Z5tracePdi_param_1];
	cvta.to.global.u64 	%rd1, %rd2;
	mov.u32 	%r1, %tid.x;
	mov.b32 	%r8, 1;
	shl.b32 	%r2, %r8, %r7;
	mul.wide.u32 	%rd3, %r1, 8;
	add.s64 	%rd4, %rd1, %rd3;
	ld.global.f64 	%fd4, [%rd4];
	shl.b32 	%r9, %r1, 3;
	mov.u32 	%r10, s_diag;
	add.s32 	%r3, %r10, %r9;
	st.shared.f64 	[%r3], %fd4;
	bar.sync 	0;
	mov.u32 	%r4, %ntid.x;
	setp.lt.u32 	%p2, %r4, 2;
	@%p2 bra 	$L__BB8_7;
	mov.b32 	%r26, 1;
$L__BB8_2:
	setp.lt.s32 	%p3, %r7, 0;
	setp.ne.s32 	%p4, %r2, %r26;
	or.pred  	%p5, %p3, %p4;
	setp.ge.u32 	%p6, %r1, %r26;
	and.pred  	%p1, %p6, %p5;
	not.pred 	%p7, %p1;
	@%p7 bra 	$L__BB8_4;
	sub.s32 	%r12, %r1, %r26;
	shl.b32 	%r13, %r12, 3;
	add.s32 	%r15, %r10, %r13;
	ld.shared.f64 	%fd11, [%r15];
$L__BB8_4:
	bar.sync 	0;
	@%p7 bra 	$L__BB8_6;
	ld.shared.f64 	%fd6, [%r3];
	add.f64 	%fd7, %fd11, %fd6;
	st.shared.f64 	[%r3], %fd7;
$L__BB8_6:
	bar.sync 	0;
	shl.b32 	%r26, %r26, 1;
	setp.lt.u32 	%p9, %r26, %r4;
	@%p9 bra 	$L__BB8_2;
$L__BB8_7:
	bar.sync 	0;
	setp.eq.s32 	%p10, %r1, 1;
	@%p10 bra 	$L__BB8_10;
	setp.ne.s32 	%p11, %r1, 0;
	@%p11 bra 	$L__BB8_12;
	shl.b32 	%r22, %r4, 3;
	add.s32 	%r24, %r10, %r22;
	ld.shared.f64 	%fd9, [%r24+-8];
	mov.u32 	%r25, %ctaid.x;
	mul.wide.u32 	%rd7, %r25, 8;
	add.s64 	%rd8, %rd1, %rd7;
	st.global.f64 	[%rd8], %fd9;
	bra.uni 	$L__BB8_12;
$L__BB8_10:
	setp.lt.s32 	%p12, %r7, 0;
	@%p12 bra 	$L__BB8_12;
	not.b32 	%r16, %r2;
	add.s32 	%r17, %r4, %r16;
	shl.b32 	%r18, %r17, 3;
	add.s32 	%r20, %r10, %r18;
	ld.shared.f64 	%fd8, [%r20];
	mov.u32 	%r21, %ctaid.x;
	mul.wide.u32 	%rd5, %r21, 8;
	add.s64 	%rd6, %rd1, %rd5;
	st.global.f64 	[%rd6+8], %fd8;
$L__BB8_12:
	ret;

}
	// .globl	_Z4swapPdjjj
.visible .entry _Z4swapPdjjj(
	.param .u64 .ptr .align 1 _Z4swapPdjjj_param_0,
	.param .u32 _Z4swapPdjjj_param_1,
	.param .u32 _Z4swapPdjjj_param_2,
	.param .u32 _Z4swapPdjjj_param_3
)
{
	.reg .pred 	%p<3>;
	.reg .b32 	%r<26>;
	.reg .b64 	%rd<7>;
	.reg .b64 	%fd<3>;

	ld.param.u64 	%rd1, [_Z4swapPdjjj_param_0];
	ld.param.u32 	%r3, [_Z4swapPdjjj_param_1];
	ld.param.u32 	%r4, [_Z4swapPdjjj_param_2];
	ld.param.u32 	%r5, [_Z4swapPdjjj_param_3];
	mov.u32 	%r6, %tid.x;
	mov.u32 	%r7, %ntid.x;
	mov.u32 	%r8, %ctaid.x;
	mad.lo.s32 	%r1, %r7, %r8, %r6;
	shl.b32 	%r9, %r5, 1;
	shr.u32 	%r10, %r1, %r9;
	setp.ne.s32 	%p1, %r10, 0;
	@%p1 bra 	$L__BB9_3;
	shl.b32 	%r11, %r3, 1;
	mov.b32 	%r12, 3;
	shl.b32 	%r13, %r12, %r11;
	shl.b32 	%r14, %r4, 1;
	shl.b32 	%r15, %r12, %r14;
	or.b32  	%r16, %r15, %r13;
	not.b32 	%r17, %r16;
	and.b32  	%r18, %r1, %r17;
	and.b32  	%r19, %r13, %r1;
	sub.s32 	%r20, %r4, %r3;
	shl.b32 	%r21, %r20, 1;
	shl.b32 	%r22, %r19, %r21;
	or.b32  	%r23, %r18, %r22;
	and.b32  	%r24, %r15, %r1;
	shr.u32 	%r25, %r24, %r21;
	or.b32  	%r2, %r23, %r25;
	setp.le.u32 	%p2, %r1, %r2;
	@%p2 bra 	$L__BB9_3;
	cvta.to.global.u64 	%rd2, %rd1;
	mul.wide.u32 	%rd3, %r2, 8;
	add.s64 	%rd4, %rd2, %rd3;
	ld.global.f64 	%fd1, [%rd4];
	mul.wide.u32 	%rd5, %r1, 8;
	add.s64 	%rd6, %rd2, %rd5;
	ld.global.f64 	%fd2, [%rd6];
	st.global.f64 	[%rd4], %fd2;
	st.global.f64 	[%rd6], %fd1;
$L__BB9_3:
	ret;

}


// ===== COMPILED SASS (sm_100) =====

	.target	sm_100

	.elftype	@"ET_EXEC"


//--------------------- .note.nv.tkinfo           --------------------------
	.section	.note.nv.tkinfo,"",@"SHT_NOTE"
	.sectionflags	@"SHF_NOTE_NV_TKINFO"
	.tkinfo
        /*0018*/ 	.word	0x00000002
        /*0030*/ 	.string	""
        /*0030*/ 	.string	"ptxas"
        /*0030*/ 	.string	"Cuda compilation tools, release 13.0, V13.0.88"
        /*0030*/ 	.string	"Build cuda_13.0.r13.0/compiler.36424714_0"
        /*0030*/ 	.string	"-arch sm_100 -m 64 "



//--------------------- .note.nv.cuinfo           --------------------------
	.section	.note.nv.cuinfo,"",@"SHT_NOTE"
	.sectionflags	@"SHF_NOTE_NV_CUINFO"
        /*0018*/ 	.short	0x0002
        /*001a*/ 	.short	0x0064
        /*001c*/ 	.short	0x0082
	.zero		2


//--------------------- .nv.info                  --------------------------
	.section	.nv.info,"",@"SHT_CUDA_INFO"
	.align	4


	//----- nvinfo : EIATTR_REGCOUNT
	.align		4
        /*0000*/ 	.byte	0x04, 0x2f
        /*0002*/ 	.short	(.L_1 - .L_0)
	.align		4
.L_0:
        /*0004*/ 	.word	index@(_Z18bit_to_pauli_basisPdjj)
        /*0008*/ 	.word	0x00000011


	//----- nvinfo : EIATTR_FRAME_SIZE
	.align		4
.L_1:
        /*000c*/ 	.byte	0x04, 0x11
        /*000e*/ 	.short	(.L_3 - .L_2)
	.align		4
.L_2:
        /*0010*/ 	.word	index@(_Z18bit_to_pauli_basisPdjj)
        /*0014*/ 	.word	0x00000000


	//----- nvinfo : EIATTR_REGCOUNT
	.align		4
.L_3:
        /*0018*/ 	.byte	0x04, 0x2f
        /*001a*/ 	.short	(.L_5 - .L_4)
	.align		4
.L_4:
        /*001c*/ 	.word	index@(_Z15pauli_reshufflePdS_jj)
        /*0020*/ 	.word	0x0000000f


	//----- nvinfo : EIATTR_FRAME_SIZE
	.align		4
.L_5:
        /*0024*/ 	.byte	0x04, 0x11
        /*0026*/ 	.short	(.L_7 - .L_6)
	.align		4
.L_6:
        /*0028*/ 	.word	index@(_Z15pauli_reshufflePdS_jj)
        /*002c*/ 	.word	0x00000000


	//----- nvinfo : EIATTR_REGCOUNT
	.align		4
.L_7:
        /*0030*/ 	.byte	0x04, 0x2f
        /*0032*/ 	.short	(.L_9 - .L_8)
	.align		4
.L_8:
        /*0034*/ 	.word	index@(_Z21two_qubit_general_ptmPdS_S_jjjjj)
        /*0038*/ 	.word	0x0000001f


	//----- nvinfo : EIATTR_FRAME_SIZE
	.align		4
.L_9:
        /*003c*/ 	.byte	0x04, 0x11
        /*003e*/ 	.short	(.L_11 - .L_10)
	.align		4
.L_10:
        /*0040*/ 	.word	index@(_Z21two_qubit_general_ptmPdS_S_jjjjj)
        /*0044*/ 	.word	0x00000000


	//----- nvinfo : EIATTR_REGCOUNT
	.align		4
.L_11:
        /*0048*/ 	.byte	0x04, 0x2f
        /*004a*/ 	.short	(.L_13 - .L_12)
	.align		4
.L_12:
        /*004c*/ 	.word	index@(_Z16single_qubit_ptmPdS_jj)
        /*0050*/ 	.word	0x00000020


	//----- nvinfo : EIATTR_FRAME_SIZE
	.align		4
.L_13:
        /*0054*/ 	.byte	0x04, 0x11
        /*0056*/ 	.short	(.L_15 - .L_14)
	.align		4
.L_14:
        /*0058*/ 	.word	index@(_Z16single_qubit_ptmPdS_jj)
        /*005c*/ 	.word	0x00000000


	//----- nvinfo : EIATTR_REGCOUNT
	.align		4
.L_15:
        /*0060*/ 	.byte	0x04, 0x2f
        /*0062*/ 	.short	(.L_17 - .L_16)
	.align		4
.L_16:
        /*0064*/ 	.word	index@(_Z13two_qubit_ptmPdS_jjj)
        /*0068*/ 	.word	0x00000020


	//----- nvinfo : EIATTR_FRAME_SIZE
	.align		4
.L_17:
        /*006c*/ 	.byte	0x04, 0x11
        /*006e*/ 	.short	(.L_19 - .L_18)
	.align		4
.L_18:
        /*0070*/ 	.word	index@($__internal_0_$__cuda_sm20_div_u16)
        /*0074*/ 	.word	0x00000000


	//----- nvinfo : EIATTR_FRAME_SIZE
	.align		4
.L_19:
        /*0078*/ 	.byte	0x04, 0x11
        /*007a*/ 	.short	(.L_21 - .L_20)
	.align		4
.L_20:
        /*007c*/ 	.word	index@(_Z13two_qubit_ptmPdS_jjj)
        /*0080*/ 	.word	0x00000000


	//----- nvinfo : EIATTR_REGCOUNT
	.align		4
.L_21:
        /*0084*/ 	.byte	0x04, 0x2f
        /*0086*/ 	.short	(.L_23 - .L_22)
	.align		4
.L_22:
        /*0088*/ 	.word	index@(_Z9dm_reducePdjS_jj)
        /*008c*/ 	.word	0x0000000a


	//----- nvinfo : EIATTR_FRAME_SIZE
	.align		4
.L_23:
        /*0090*/ 	.byte	0x04, 0x11
        /*0092*/ 	.short	(.L_25 - .L_24)
	.align		4
.L_24:
        /*0094*/ 	.word	index@(_Z9dm_reducePdjS_jj)
        /*0098*/ 	.word	0x00000000


	//----- nvinfo : EIATTR_REGCOUNT
	.align		4
.L_25:
        /*009c*/ 	.byte	0x04, 0x2f
        /*009e*/ 	.short	(.L_27 - .L_26)
	.align		4
.L_26:
        /*00a0*/ 	.word	index@(_Z9multitakePdS_PjS0_S0_S0_j)
        /*00a4*/ 	.word	0x00000020


	//----- nvinfo : EIATTR_FRAME_SIZE
	.align		4
.L_27:
        /*00a8*/ 	.byte	0x04, 0x11
        /*00aa*/ 	.short	(.L_29 - .L_28)
	.align		4
.L_28:
        /*00ac*/ 	.word	index@(_Z9multitakePdS_PjS0_S0_S0_j)
        /*00b0*/ 	.word	0x00000000


	//----- nvinfo : EIATTR_REGCOUNT
	.align		4
.L_29:
        /*00b4*/ 	.byte	0x04, 0x2f
        /*00b6*/ 	.short	(.L_31 - .L_30)
	.align		4
.L_30:
        /*00b8*/ 	.word	index@(_Z8get_diagPdS_j)
        /*00bc*/ 	.word	0x0000000b


	//----- nvinfo : EIATTR_FRAME_SIZE
	.align		4
.L_31:
        /*00c0*/ 	.byte	0x04, 0x11
        /*00c2*/ 	.short	(.L_33 - .L_32)
	.align		4
.L_32:
        /*00c4*/ 	.word	index@(_Z8get_diagPdS_j)
        /*00c8*/ 	.word	0x00000000


	//----- nvinfo : EIATTR_REGCOUNT
	.align		4
.L_33:
        /*00cc*/ 	.byte	0x04, 0x2f
        /*00ce*/ 	.short	(.L_35 - .L_34)
	.align		4
.L_34:
        /*00d0*/ 	.word	index@(_Z5tracePdi)
        /*00d4*/ 	.word	0x0000000c


	//----- nvinfo : EIATTR_FRAME_SIZE
	.align		4
.L_35:
        /*00d8*/ 	.byte	0x04, 0x11
        /*00da*/ 	.short	(.L_37 - .L_36)
	.align		4
.L_36:
        /*00dc*/ 	.word	index@(_Z5tracePdi)
        /*00e0*/ 	.word	0x00000000


	//----- nvinfo : EIATTR_REGCOUNT
	.align		4
.L_37:
        /*00e4*/ 	.byte	0x04, 0x2f
        /*00e6*/ 	.short	(.L_39 - .L_38)
	.align		4
.L_38:
        /*00e8*/ 	.word	index@(_Z4swapPdjjj)
        /*00ec*/ 	.word	0x0000000c


	//----- nvinfo : EIATTR_FRAME_SIZE
	.align		4
.L_39:
        /*00f0*/ 	.byte	0x04, 0x11
        /*00f2*/ 	.short	(.L_41 - .L_40)
	.align		4
.L_40:
        /*00f4*/ 	.word	index@(_Z4swapPdjjj)
        /*00f8*/ 	.word	0x00000000


	//----- nvinfo : EIATTR_MIN_STACK_SIZE
	.align		4
.L_41:
        /*00fc*/ 	.byte	0x04, 0x12
        /*00fe*/ 	.short	(.L_43 - .L_42)
	.align		4
.L_42:
        /*0100*/ 	.word	index@(_Z4swapPdjjj)
        /*0104*/ 	.word	0x00000000


	//----- nvinfo : EIATTR_MIN_STACK_SIZE
	.align		4
.L_43:
        /*0108*/ 	.byte	0x04, 0x12
        /*010a*/ 	.short	(.L_45 - .L_44)
	.align		4
.L_44:
        /*010c*/ 	.word	index@(_Z5tracePdi)
        /*0110*/ 	.word	0x00000000


	//----- nvinfo : EIATTR_MIN_STACK_SIZE
	.align		4
.L_45:
        /*0114*/ 	.byte	0x04, 0x12
        /*0116*/ 	.short	(.L_47 - .L_46)
	.align		4
.L_46:
        /*0118*/ 	.word	index@(_Z8get_diagPdS_j)
        /*011c*/ 	.word	0x00000000


	//----- nvinfo : EIATTR_MIN_STACK_SIZE
	.align		4
.L_47:
        /*0120*/ 	.byte	0x04, 0x12
        /*0122*/ 	.short	(.L_49 - .L_48)
	.align		4
.L_48:
        /*0124*/ 	.word	index@(_Z9multitakePdS_PjS0_S0_S0_j)
        /*0128*/ 	.word	0x00000000


	//----- nvinfo : EIATTR_MIN_STACK_SIZE
	.align		4
.L_49:
        /*012c*/ 	.byte	0x04, 0x12
        /*012e*/ 	.short	(.L_51 - .L_50)
	.align		4
.L_50:
        /*0130*/ 	.word	index@(_Z9dm_reducePdjS_jj)
        /*0134*/ 	.word	0x00000000


	//----- nvinfo : EIATTR_MIN_STACK_SIZE
	.align		4
.L_51:
        /*0138*/ 	.byte	0x04, 0x12
        /*013a*/ 	.short	(.L_53 - .L_52)
	.align		4
.L_52:
        /*013c*/ 	.word	index@(_Z13two_qubit_ptmPdS_jjj)
        /*0140*/ 	.word	0x00000000


	//----- nvinfo : EIATTR_MIN_STACK_SIZE
	.align		4
.L_53:
        /*0144*/ 	.byte	0x04, 0x12
        /*0146*/ 	.short	(.L_55 - .L_54)
	.align		4
.L_54:
        /*0148*/ 	.word	index@(_Z16single_qubit_ptmPdS_jj)
        /*014c*/ 	.word	0x00000000


	//----- nvinfo : EIATTR_MIN_STACK_SIZE
	.align		4
.L_55:
        /*0150*/ 	.byte	0x04, 0x12
        /*0152*/ 	.short	(.L_57 - .L_56)
	.align		4
.L_56:
        /*0154*/ 	.word	index@(_Z21two_qubit_general_ptmPdS_S_jjjjj)
        /*0158*/ 	.word	0x00000000


	//----- nvinfo : EIATTR_MIN_STACK_SIZE
	.align		4
.L_57:
        /*015c*/ 	.byte	0x04, 0x12
        /*015e*/ 	.short	(.L_59 - .L_58)
	.align		4
.L_58:
        /*0160*/ 	.word	index@(_Z15pauli_reshufflePdS_jj)
        /*0164*/ 	.word	0x00000000


	//----- nvinfo : EIATTR_MIN_STACK_SIZE
	.align		4
.L_59:
        /*0168*/ 	.byte	0x04, 0x12
        /*016a*/ 	.short	(.L_61 - .L_60)
	.align		4
.L_60:
        /*016c*/ 	.word	index@(_Z18bit_to_pauli_basisPdjj)
        /*0170*/ 	.word	0x00000000
.L_61:


//--------------------- .nv.compat                --------------------------
	.section	.nv.compat,"",@"SHT_CUDA_COMPAT_INFO"
	.align	4
        /*0000*/ 	.byte	0x02, 0x09, 0x00, 0x00, 0x02, 0x02, 0x01, 0x00, 0x02, 0x05, 0x05, 0x00, 0x03, 0x07, 0x01, 0x01
        /*0010*/ 	.byte	0x02, 0x03, 0x00, 0x00, 0x02, 0x06, 0x01, 0x00, 0x04, 0x0b, 0x08, 0x00, 0x01, 0x00, 0x00, 0x00
        /*0020*/ 	.byte	0x00, 0x00, 0x00, 0x00


//--------------------- .nv.info._Z4swapPdjjj     --------------------------
	.section	.nv.info._Z4swapPdjjj,"",@"SHT_CUDA_INFO"
	.sectionflags	@""
	.align	4


	//----- nvinfo : EIATTR_CUDA_API_VERSION
	.align		4
        /*0000*/ 	.byte	0x04, 0x37
        /*0002*/ 	.short	(.L_63 - .L_62)
.L_62:
        /*0004*/ 	.word	0x00000082


	//----- nvinfo : EIATTR_KPARAM_INFO
	.align		4
.L_63:
        /*0008*/ 	.byte	0x04, 0x17
        /*000a*/ 	.short	(.L_65 - .L_64)
.L_64:
        /*000c*/ 	.word	0x00000000
        /*0010*/ 	.short	0x0003
        /*0012*/ 	.short	0x0010
        /*0014*/ 	.byte	0x00, 0xf0, 0x11, 0x00


	//----- nvinfo : EIATTR_KPARAM_INFO
	.align		4
.L_65:
        /*0018*/ 	.byte	0x04, 0x17
        /*001a*/ 	.short	(.L_67 - .L_66)
.L_66:
        /*001c*/ 	.word	0x00000000
        /*0020*/ 	.short	0x0002
        /*0022*/ 	.short	0x000c
        /*0024*/ 	.byte	0x00, 0xf0, 0x11, 0x00


	//----- nvinfo : EIATTR_KPARAM_INFO
	.align		4
.L_67:
        /*0028*/ 	.byte	0x04, 0x17
        /*002a*/ 	.short	(.L_69 - .L_68)
.L_68:
        /*002c*/ 	.word	0x00000000
        /*0030*/ 	.short	0x0001
        /*0032*/ 	.short	0x0008
        /*0034*/ 	.byte	0x00, 0xf0, 0x11, 0x00


	//----- nvinfo : EIATTR_KPARAM_INFO
	.align		4
.L_69:
        /*0038*/ 	.byte	0x04, 0x17
        /*003a*/ 	.short	(.L_71 - .L_70)
.L_70:
        /*003c*/ 	.word	0x00000000
        /*0040*/ 	.short	0x0000
        /*0042*/ 	.short	0x0000
        /*0044*/ 	.byte	0x00, 0xf5, 0x21, 0x00


	//----- nvinfo : EIATTR_SPARSE_MMA_MASK
	.align		4
.L_71:
        /*0048*/ 	.byte	0x03, 0x50
        /*004a*/ 	.short	0x0000


	//----- nvinfo : EIATTR_MAXREG_COUNT
	.align		4
        /*004c*/ 	.byte	0x03, 0x1b
        /*004e*/ 	.short	0x00ff


	//----- nvinfo : EIATTR_MERCURY_ISA_VERSION
	.align		4
        /*0050*/ 	.byte	0x03, 0x5f
        /*0052*/ 	.short	0x0101


	//----- nvinfo : EIATTR_VRC_CTA_INIT_COUNT
	.align		4
        /*0054*/ 	.byte	0x02, 0x4a
	.zero		1
	.zero		1


	//----- nvinfo : EIATTR_EXIT_INSTR_OFFSETS
	.align		4
        /*0058*/ 	.byte	0x04, 0x1c
        /*005a*/ 	.short	(.L_73 - .L_72)


	//   ....[0]....
.L_72:
        /*005c*/ 	.word	0x00000090


	//   ....[1]....
        /*0060*/ 	.word	0x00000190


	//   ....[2]....
        /*0064*/ 	.word	0x00000220


	//----- nvinfo : EIATTR_CBANK_PARAM_SIZE
	.align		4
.L_73:
        /*0068*/ 	.byte	0x03, 0x19
        /*006a*/ 	.short	0x0014


	//----- nvinfo : EIATTR_PARAM_CBANK
	.align		4
        /*006c*/ 	.byte	0x04, 0x0a
        /*006e*/ 	.short	(.L_75 - .L_74)
	.align		4
.L_74:
        /*0070*/ 	.word	index@(.nv.constant0._Z4swapPdjjj)
        /*0074*/ 	.short	0x0380
        /*0076*/ 	.short	0x0014


	//----- nvinfo : EIATTR_SW_WAR
	.align		4
.L_75:
        /*0078*/ 	.byte	0x04, 0x36
        /*007a*/ 	.short	(.L_77 - .L_76)
.L_76:
        /*007c*/ 	.word	0x00000008
.L_77:


//--------------------- .nv.info._Z5tracePdi      --------------------------
	.section	.nv.info._Z5tracePdi,"",@"SHT_CUDA_INFO"
	.sectionflags	@""
	.align	4


	//----- nvinfo : EIATTR_CUDA_API_VERSION
	.align		4
        /*0000*/ 	.byte	0x04, 0x37
        /*0002*/ 	.short	(.L_79 - .L_78)
.L_78:
        /*0004*/ 	.word	0x00000082


	//----- nvinfo : EIATTR_KPARAM_INFO
	.align		4
.L_79:
        /*0008*/ 	.byte	0x04, 0x17
        /*000a*/ 	.short	(.L_81 - .L_80)
.L_80:
        /*000c*/ 	.word	0x00000000
        /*0010*/ 	.short	0x0001
        /*0012*/ 	.short	0x0008
        /*0014*/ 	.byte	0x00, 0xf0, 0x11, 0x00


	//----- nvinfo : EIATTR_KPARAM_INFO
	.align		4
.L_81:
        /*0018*/ 	.byte	0x04, 0x17
        /*001a*/ 	.short	(.L_83 - .L_82)
.L_82:
        /*001c*/ 	.word	0x00000000
        /*0020*/ 	.short	0x0000
        /*0022*/ 	.short	0x0000
        /*0024*/ 	.byte	0x00, 0xf5, 0x21, 0x00


	//----- nvinfo : EIATTR_SPARSE_MMA_MASK
	.align		4
.L_83:
        /*0028*/ 	.byte	0x03, 0x50
        /*002a*/ 	.short	0x0000


	//----- nvinfo : EIATTR_MAXREG_COUNT
	.align		4
        /*002c*/ 	.byte	0x03, 0x1b
        /*002e*/ 	.short	0x00ff


	//----- nvinfo : EIATTR_NUM_BARRIERS
	.align		4
        /*0030*/ 	.byte	0x02, 0x4c
        /*0032*/ 	.byte	0x01
	.zero		1


	//----- nvinfo : EIATTR_MERCURY_ISA_VERSION
	.align		4
        /*0034*/ 	.byte	0x03, 0x5f
        /*0036*/ 	.short	0x0101


	//----- nvinfo : EIATTR_VRC_CTA_INIT_COUNT
	.align		4
        /*0038*/ 	.byte	0x02, 0x4a
	.zero		1
	.zero		1


	//----- nvinfo : EIATTR_EXIT_INSTR_OFFSETS
	.align		4
        /*003c*/ 	.byte	0x04, 0x1c
        /*003e*/ 	.short	(.L_85 - .L_84)


	//   ....[0]....
.L_84:
        /*0040*/ 	.word	0x00000270


	//   ....[1]....
        /*0044*/ 	.word	0x000002e0


	//   ....[2]....
        /*0048*/ 	.word	0x00000300


	//   ....[3]....
        /*004c*/ 	.word	0x00000390


	//----- nvinfo : EIATTR_CRS_STACK_SIZE
	.align		4
.L_85:
        /*0050*/ 	.byte	0x04, 0x1e
        /*0052*/ 	.short	(.L_87 - .L_86)
.L_86:
        /*0054*/ 	.word	0x00000000


	//----- nvinfo : EIATTR_CBANK_PARAM_SIZE
	.align		4
.L_87:
        /*0058*/ 	.byte	0x03, 0x19
        /*005a*/ 	.short	0x000c


	//----- nvinfo : EIATTR_PARAM_CBANK
	.align		4
        /*005c*/ 	.byte	0x04, 0x0a
        /*005e*/ 	.short	(.L_89 - .L_88)
	.align		4
.L_88:
        /*0060*/ 	.word	index@(.nv.constant0._Z5tracePdi)
        /*0064*/ 	.short	0x0380
        /*0066*/ 	.short	0x000c


	//----- nvinfo : EIATTR_SW_WAR
	.align		4
.L_89:
        /*0068*/ 	.byte	0x04, 0x36
        /*006a*/ 	.short	(.L_91 - .L_90)
.L_90:
        /*006c*/ 	.word	0x00000008
.L_91:


//--------------------- .nv.info._Z8get_diagPdS_j --------------------------
	.section	.nv.info._Z8get_diagPdS_j,"",@"SHT_CUDA_INFO"
	.sectionflags	@""
	.align	4


	//----- nvinfo : EIATTR_CUDA_API_VERSION
	.align		4
        /*0000*/ 	.byte	0x04, 0x37
        /*0002*/ 	.short	(.L_93 - .L_92)
.L_92:
        /*0004*/ 	.word	0x00000082


	//----- nvinfo : EIATTR_KPARAM_INFO
	.align		4
.L_93:
        /*0008*/ 	.byte	0x04, 0x17
        /*000a*/ 	.short	(.L_95 - .L_94)
.L_94:
        /*000c*/ 	.word	0x00000000
        /*0010*/ 	.short	0x0002
        /*0012*/ 	.short	0x0010
        /*0014*/ 	.byte	0x00, 0xf0, 0x11, 0x00


	//----- nvinfo : EIATTR_KPARAM_INFO
	.align		4
.L_95:
        /*0018*/ 	.byte	0x04, 0x17
        /*001a*/ 	.short	(.L_97 - .L_96)
.L_96:
        /*001c*/ 	.word	0x00000000
        /*0020*/ 	.short	0x0001
        /*0022*/ 	.short	0x0008
        /*0024*/ 	.byte	0x00, 0xf5, 0x21, 0x00


	//----- nvinfo : EIATTR_KPARAM_INFO
	.align		4
.L_97:
        /*0028*/ 	.byte	0x04, 0x17
        /*002a*/ 	.short	(.L_99 - .L_98)
.L_98:
        /*002c*/ 	.word	0x00000000
        /*0030*/ 	.short	0x0000
        /*0032*/ 	.short	0x0000
        /*0034*/ 	.byte	0x00, 0xf5, 0x21, 0x00


	//----- nvinfo : EIATTR_SPARSE_MMA_MASK
	.align		4
.L_99:
        /*0038*/ 	.byte	0x03, 0x50
        /*003a*/ 	.short	0x0000


	//----- nvinfo : EIATTR_MAXREG_COUNT
	.align		4
        /*003c*/ 	.byte	0x03, 0x1b
        /*003e*/ 	.short	0x00ff


	//----- nvinfo : EIATTR_MERCURY_ISA_VERSION
	.align		4
        /*0040*/ 	.byte	0x03, 0x5f
        /*0042*/ 	.short	0x0101


	//----- nvinfo : EIATTR_VRC_CTA_INIT_COUNT
	.align		4
        /*0044*/ 	.byte	0x02, 0x4a
	.zero		1
	.zero		1


	//----- nvinfo : EIATTR_EXIT_INSTR_OFFSETS
	.align		4
        /*0048*/ 	.byte	0x04, 0x1c
        /*004a*/ 	.short	(.L_101 - .L_100)


	//   ....[0]....
.L_100:
        /*004c*/ 	.word	0x00000090


	//   ....[1]....
        /*0050*/ 	.word	0x00000400


	//----- nvinfo : EIATTR_CBANK_PARAM_SIZE
	.align		4
.L_101:
        /*0054*/ 	.byte	0x03, 0x19
        /*0056*/ 	.short	0x0014


	//----- nvinfo : EIATTR_PARAM_CBANK
	.align		4
        /*0058*/ 	.byte	0x04, 0x0a
        /*005a*/ 	.short	(.L_103 - .L_102)
	.align		4
.L_102:
        /*005c*/ 	.word	index@(.nv.constant0._Z8get_diagPdS_j)
        /*0060*/ 	.short	0x0380
        /*0062*/ 	.short	0x0014


	//----- nvinfo : EIATTR_SW_WAR
	.align		4
.L_103:
        /*0064*/ 	.byte	0x04, 0x36
        /*0066*/ 	.short	(.L_105 - .L_104)
.L_104:
        /*0068*/ 	.word	0x00000008
.L_105:


//--------------------- .nv.info._Z9multitakePdS_PjS0_S0_S0_j --------------------------
	.section	.nv.info._Z9multitakePdS_PjS0_S0_S0_j,"",@"SHT_CUDA_INFO"
	.sectionflags	@""
	.align	4


	//----- nvinfo : EIATTR_CUDA_API_VERSION
	.align		4
        /*0000*/ 	.byte	0x04, 0x37
        /*0002*/ 	.short	(.L_107 - .L_106)
.L_106:
        /*0004*/ 	.word	0x00000082


	//----- nvinfo : EIATTR_KPARAM_INFO
	.align		4
.L_107:
        /*0008*/ 	.byte	0x04, 0x17
        /*000a*/ 	.short	(.L_109 - .L_108)
.L_108:
        /*000c*/ 	.word	0x00000000
        /*0010*/ 	.short	0x0006
        /*0012*/ 	.short	0x0030
        /*0014*/ 	.byte	0x00, 0xf0, 0x11, 0x00


	//----- nvinfo : EIATTR_KPARAM_INFO
	.align		4
.L_109:
        /*0018*/ 	.byte	0x04, 0x17
        /*001a*/ 	.short	(.L_111 - .L_110)
.L_110:
        /*001c*/ 	.word	0x00000000
        /*0020*/ 	.short	0x0005
        /*0022*/ 	.short	0x0028
        /*0024*/ 	.byte	0x00, 0xf5, 0x21, 0x00


	//----- nvinfo : EIATTR_KPARAM_INFO
	.align		4
.L_111:
        /*0028*/ 	.byte	0x04, 0x17
        /*002a*/ 	.short	(.L_113 - .L_112)
.L_112:
        /*002c*/ 	.word	0x00000000
        /*0030*/ 	.short	0x0004
        /*0032*/ 	.short	0x0020
        /*0034*/ 	.byte	0x00, 0xf5, 0x21, 0x00


	//----- nvinfo : EIATTR_KPARAM_INFO
	.align		4
.L_113:
        /*0038*/ 	.byte	0x04, 0x17
        /*003a*/ 	.short	(.L_115 - .L_114)
.L_114:
        /*003c*/ 	.word	0x00000000
        /*0040*/ 	.short	0x0003
        /*0042*/ 	.short	0x0018
        /*0044*/ 	.byte	0x00, 0xf5, 0x21, 0x00


	//----- nvinfo : EIATTR_KPARAM_INFO
	.align		4
.L_115:
        /*0048*/ 	.byte	0x04, 0x17
        /*004a*/ 	.short	(.L_117 - .L_116)
.L_116:
        /*004c*/ 	.word	0x00000000
        /*0050*/ 	.short	0x0002
        /*0052*/ 	.short	0x0010
        /*0054*/ 	.byte	0x00, 0xf5, 0x21, 0x00


	//----- nvinfo : EIATTR_KPARAM_INFO
	.align		4
.L_117:
        /*0058*/ 	.byte	0x04, 0x17
        /*005a*/ 	.short	(.L_119 - .L_118)
.L_118:
        /*005c*/ 	.word	0x00000000
        /*0060*/ 	.short	0x0001
        /*0062*/ 	.short	0x0008
        /*0064*/ 	.byte	0x00, 0xf5, 0x21, 0x00


	//----- nvinfo : EIATTR_KPARAM_INFO
	.align		4
.L_119:
        /*0068*/ 	.byte	0x04, 0x17
        /*006a*/ 	.short	(.L_121 - .L_120)
.L_120:
        /*006c*/ 	.word	0x00000000
        /*0070*/ 	.short	0x0000
        /*0072*/ 	.short	0x0000
        /*0074*/ 	.byte	0x00, 0xf5, 0x21, 0x00


	//----- nvinfo : EIATTR_SPARSE_MMA_MASK
	.align		4
.L_121:
        /*0078*/ 	.byte	0x03, 0x50
        /*007a*/ 	.short	0x0000


	//----- nvinfo : EIATTR_MAXREG_COUNT
	.align		4
        /*007c*/ 	.byte	0x03, 0x1b
        /*007e*/ 	.short	0x00ff


	//----- nvinfo : EIATTR_MERCURY_ISA_VERSION
	.align		4
        /*0080*/ 	.byte	0x03, 0x5f
        /*0082*/ 	.short	0x0101


	//----- nvinfo : EIATTR_VRC_CTA_INIT_COUNT
	.align		4
        /*0084*/ 	.byte	0x02, 0x4a
	.zero		1
	.zero		1


	//----- nvinfo : EIATTR_EXIT_INSTR_OFFSETS
	.align		4
        /*0088*/ 	.byte	0x04, 0x1c
        /*008a*/ 	.short	(.L_123 - .L_122)


	//   ....[0]....
.L_122:
        /*008c*/ 	.word	0x000021c0


	//   ....[1]....
        /*0090*/ 	.word	0x00002240


	//----- nvinfo : EIATTR_CBANK_PARAM_SIZE
	.align		4
.L_123:
        /*0094*/ 	.byte	0x03, 0x19
        /*0096*/ 	.short	0x0034


	//----- nvinfo : EIATTR_PARAM_CBANK
	.align		4
        /*0098*/ 	.byte	0x04, 0x0a
        /*009a*/ 	.short	(.L_125 - .L_124)
	.align		4
.L_124:
        /*009c*/ 	.word	index@(.nv.constant0._Z9multitakePdS_PjS0_S0_S0_j)
        /*00a0*/ 	.short	0x0380
        /*00a2*/ 	.short	0x0034


	//----- nvinfo : EIATTR_SW_WAR
	.align		4
.L_125:
        /*00a4*/ 	.byte	0x04, 0x36
        /*00a6*/ 	.short	(.L_127 - .L_126)
.L_126:
        /*00a8*/ 	.word	0x00000008
.L_127:


//--------------------- .nv.info._Z9dm_reducePdjS_jj --------------------------
	.section	.nv.info._Z9dm_reducePdjS_jj,"",@"SHT_CUDA_INFO"
	.sectionflags	@""
	.align	4


	//----- nvinfo : EIATTR_CUDA_API_VERSION
	.align		4
        /*0000*/ 	.byte	0x04, 0x37
        /*0002*/ 	.short	(.L_129 - .L_128)
.L_128:
        /*0004*/ 	.word	0x00000082


	//----- nvinfo : EIATTR_KPARAM_INFO
	.align		4
.L_129:
        /*0008*/ 	.byte	0x04, 0x17
        /*000a*/ 	.short	(.L_131 - .L_130)
.L_130:
        /*000c*/ 	.word	0x00000000
        /*0010*/ 	.short	0x0004
        /*0012*/ 	.short	0x001c
        /*0014*/ 	.byte	0x00, 0xf0, 0x11, 0x00


	//----- nvinfo : EIATTR_KPARAM_INFO
	.align		4
.L_131:
        /*0018*/ 	.byte	0x04, 0x17
        /*001a*/ 	.short	(.L_133 - .L_132)
.L_132:
        /*001c*/ 	.word	0x00000000
        /*0020*/ 	.short	0x0003
        /*0022*/ 	.short	0x0018
        /*0024*/ 	.byte	0x00, 0xf0, 0x11, 0x00


	//----- nvinfo : EIATTR_KPARAM_INFO
	.align		4
.L_133:
        /*0028*/ 	.byte	0x04, 0x17
        /*002a*/ 	.short	(.L_135 - .L_134)
.L_134:
        /*002c*/ 	.word	0x00000000
        /*0030*/ 	.short	0x0002
        /*0032*/ 	.short	0x0010
        /*0034*/ 	.byte	0x00, 0xf5, 0x21, 0x00


	//----- nvinfo : EIATTR_KPARAM_INFO
	.align		4
.L_135:
        /*0038*/ 	.byte	0x04, 0x17
        /*003a*/ 	.short	(.L_137 - .L_136)
.L_136:
        /*003c*/ 	.word	0x00000000
        /*0040*/ 	.short	0x0001
        /*0042*/ 	.short	0x0008
        /*0044*/ 	.byte	0x00, 0xf0, 0x11, 0x00


	//----- nvinfo : EIATTR_KPARAM_INFO
	.align		4
.L_137:
        /*0048*/ 	.byte	0x04, 0x17
        /*004a*/ 	.short	(.L_139 - .L_138)
.L_138:
        /*004c*/ 	.word	0x00000000
        /*0050*/ 	.short	0x0000
        /*0052*/ 	.short	0x0000
        /*0054*/ 	.byte	0x00, 0xf5, 0x21, 0x00


	//----- nvinfo : EIATTR_SPARSE_MMA_MASK
	.align		4
.L_139:
        /*0058*/ 	.byte	0x03, 0x50
        /*005a*/ 	.short	0x0000


	//----- nvinfo : EIATTR_MAXREG_COUNT
	.align		4
        /*005c*/ 	.byte	0x03, 0x1b
        /*005e*/ 	.short	0x00ff


	//----- nvinfo : EIATTR_MERCURY_ISA_VERSION
	.align		4
        /*0060*/ 	.byte	0x03, 0x5f
        /*0062*/ 	.short	0x0101


	//----- nvinfo : EIATTR_VRC_CTA_INIT_COUNT
	.align		4
        /*0064*/ 	.byte	0x02, 0x4a
	.zero		1
	.zero		1


	//----- nvinfo : EIATTR_EXIT_INSTR_OFFSETS
	.align		4
        /*0068*/ 	.byte	0x04, 0x1c
        /*006a*/ 	.short	(.L_141 - .L_140)


	//   ....[0]....
.L_140:
        /*006c*/ 	.word	0x000000a0


	//   ....[1]....
        /*0070*/ 	.word	0x00000120


	//   ....[2]....
        /*0074*/ 	.word	0x00000210


	//----- nvinfo : EIATTR_CBANK_PARAM_SIZE
	.align		4
.L_141:
        /*0078*/ 	.byte	0x03, 0x19
        /*007a*/ 	.short	0x0020


	//----- nvinfo : EIATTR_PARAM_CBANK
	.align		4
        /*007c*/ 	.byte	0x04, 0x0a
        /*007e*/ 	.short	(.L_143 - .L_142)
	.align		4
.L_142:
        /*0080*/ 	.word	index@(.nv.constant0._Z9dm_reducePdjS_jj)
        /*0084*/ 	.short	0x0380
        /*0086*/ 	.short	0x0020


	//----- nvinfo : EIATTR_SW_WAR
	.align		4
.L_143:
        /*0088*/ 	.byte	0x04, 0x36
        /*008a*/ 	.short	(.L_145 - .L_144)
.L_144:
        /*008c*/ 	.word	0x00000008
.L_145:


//--------------------- .nv.info._Z13two_qubit_ptmPdS_jjj --------------------------
	.section	.nv.info._Z13two_qubit_ptmPdS_jjj,"",@"SHT_CUDA_INFO"
	.sectionflags	@""
	.align	4


	//----- nvinfo : EIATTR_CUDA_API_VERSION
	.align		4
        /*0000*/ 	.byte	0x04, 0x37
        /*0002*/ 	.short	(.L_147 - .L_146)
.L_146:
        /*0004*/ 	.word	0x00000082


	//----- nvinfo : EIATTR_KPARAM_INFO
	.align		4
.L_147:
        /*0008*/ 	.byte	0x04, 0x17
        /*000a*/ 	.short	(.L_149 - .L_148)
.L_148:
        /*000c*/ 	.word	0x00000000
        /*0010*/ 	.short	0x0004
        /*0012*/ 	.short	0x0018
        /*0014*/ 	.byte	0x00, 0xf0, 0x11, 0x00


	//----- nvinfo : EIATTR_KPARAM_INFO
	.align		4
.L_149:
        /*0018*/ 	.byte	0x04, 0x17
        /*001a*/ 	.short	(.L_151 - .L_150)
.L_150:
        /*001c*/ 	.word	0x00000000
        /*0020*/ 	.short	0x0003
        /*0022*/ 	.short	0x0014
        /*0024*/ 	.byte	0x00, 0xf0, 0x11, 0x00


	//----- nvinfo : EIATTR_KPARAM_INFO
	.align		4
.L_151:
        /*0028*/ 	.byte	0x04, 0x17
        /*002a*/ 	.short	(.L_153 - .L_152)
.L_152:
        /*002c*/ 	.word	0x00000000
        /*0030*/ 	.short	0x0002
        /*0032*/ 	.short	0x0010
        /*0034*/ 	.byte	0x00, 0xf0, 0x11, 0x00


	//----- nvinfo : EIATTR_KPARAM_INFO
	.align		4
.L_153:
        /*0038*/ 	.byte	0x04, 0x17
        /*003a*/ 	.short	(.L_155 - .L_154)
.L_154:
        /*003c*/ 	.word	0x00000000
        /*0040*/ 	.short	0x0001
        /*0042*/ 	.short	0x0008
        /*0044*/ 	.byte	0x00, 0xf5, 0x21, 0x00


	//----- nvinfo : EIATTR_KPARAM_INFO
	.align		4
.L_155:
        /*0048*/ 	.byte	0x04, 0x17
        /*004a*/ 	.short	(.L_157 - .L_156)
.L_156:
        /*004c*/ 	.word	0x00000000
        /*0050*/ 	.short	0x0000
        /*0052*/ 	.short	0x0000
        /*0054*/ 	.byte	0x00, 0xf5, 0x21, 0x00


	//----- nvinfo : EIATTR_SPARSE_MMA_MASK
	.align		4
.L_157:
        /*0058*/ 	.byte	0x03, 0x50
        /*005a*/ 	.short	0x0000


	//----- nvinfo : EIATTR_MAXREG_COUNT
	.align		4
        /*005c*/ 	.byte	0x03, 0x1b
        /*005e*/ 	.short	0x00ff


	//----- nvinfo : EIATTR_NUM_BARRIERS
	.align		4
        /*0060*/ 	.byte	0x02, 0x4c
        /*0062*/ 	.byte	0x01
	.zero		1


	//----- nvinfo : EIATTR_MERCURY_ISA_VERSION
	.align		4
        /*0064*/ 	.byte	0x03, 0x5f
        /*0066*/ 	.short	0x0101


	//----- nvinfo : EIATTR_VRC_CTA_INIT_COUNT
	.align		4
        /*0068*/ 	.byte	0x02, 0x4a
	.zero		1
	.zero		1


	//----- nvinfo : EIATTR_EXIT_INSTR_OFFSETS
	.align		4
        /*006c*/ 	.byte	0x04, 0x1c
        /*006e*/ 	.short	(.L_159 - .L_158)


	//   ....[0]....
.L_158:
        /*0070*/ 	.word	0x00001390


	//   ....[1]....
        /*0074*/ 	.word	0x00001680


	//----- nvinfo : EIATTR_CRS_STACK_SIZE
	.align		4
.L_159:
        /*0078*/ 	.byte	0x04, 0x1e
        /*007a*/ 	.short	(.L_161 - .L_160)
.L_160:
        /*007c*/ 	.word	0x00000000


	//----- nvinfo : EIATTR_CBANK_PARAM_SIZE
	.align		4
.L_161:
        /*0080*/ 	.byte	0x03, 0x19
        /*0082*/ 	.short	0x001c


	//----- nvinfo : EIATTR_PARAM_CBANK
	.align		4
        /*0084*/ 	.byte	0x04, 0x0a
        /*0086*/ 	.short	(.L_163 - .L_162)
	.align		4
.L_162:
        /*0088*/ 	.word	index@(.nv.constant0._Z13two_qubit_ptmPdS_jjj)
        /*008c*/ 	.short	0x0380
        /*008e*/ 	.short	0x001c


	//----- nvinfo : EIATTR_SW_WAR
	.align		4
.L_163:
        /*0090*/ 	.byte	0x04, 0x36
        /*0092*/ 	.short	(.L_165 - .L_164)
.L_164:
        /*0094*/ 	.word	0x00000008
.L_165:


//--------------------- .nv.info._Z16single_qubit_ptmPdS_jj --------------------------
	.section	.nv.info._Z16single_qubit_ptmPdS_jj,"",@"SHT_CUDA_INFO"
	.sectionflags	@""
	.align	4


	//----- nvinfo : EIATTR_CUDA_API_VERSION
	.align		4
        /*0000*/ 	.byte	0x04, 0x37
        /*0002*/ 	.short	(.L_167 - .L_166)
.L_166:
        /*0004*/ 	.word	0x00000082


	//----- nvinfo : EIATTR_KPARAM_INFO
	.align		4
.L_167:
        /*0008*/ 	.byte	0x04, 0x17
        /*000a*/ 	.short	(.L_169 - .L_168)
.L_168:
        /*000c*/ 	.word	0x00000000
        /*0010*/ 	.short	0x0003
        /*0012*/ 	.short	0x0014
        /*0014*/ 	.byte	0x00, 0xf0, 0x11, 0x00


	//----- nvinfo : EIATTR_KPARAM_INFO
	.align		4
.L_169:
        /*0018*/ 	.byte	0x04, 0x17
        /*001a*/ 	.short	(.L_171 - .L_170)
.L_170:
        /*001c*/ 	.word	0x00000000
        /*0020*/ 	.short	0x0002
        /*0022*/ 	.short	0x0010
        /*0024*/ 	.byte	0x00, 0xf0, 0x11, 0x00


	//----- nvinfo : EIATTR_KPARAM_INFO
	.align		4
.L_171:
        /*0028*/ 	.byte	0x04, 0x17
        /*002a*/ 	.short	(.L_173 - .L_172)
.L_172:
        /*002c*/ 	.word	0x00000000
        /*0030*/ 	.short	0x0001
        /*0032*/ 	.short	0x0008
        /*0034*/ 	.byte	0x00, 0xf5, 0x21, 0x00


	//----- nvinfo : EIATTR_KPARAM_INFO
	.align		4
.L_173:
        /*0038*/ 	.byte	0x04, 0x17
        /*003a*/ 	.short	(.L_175 - .L_174)
.L_174:
        /*003c*/ 	.word	0x00000000
        /*0040*/ 	.short	0x0000
        /*0042*/ 	.short	0x0000
        /*0044*/ 	.byte	0x00, 0xf5, 0x21, 0x00


	//----- nvinfo : EIATTR_SPARSE_MMA_MASK
	.align		4
.L_175:
        /*0048*/ 	.byte	0x03, 0x50
        /*004a*/ 	.short	0x0000


	//----- nvinfo : EIATTR_MAXREG_COUNT
	.align		4
        /*004c*/ 	.byte	0x03, 0x1b
        /*004e*/ 	.short	0x00ff


	//----- nvinfo : EIATTR_NUM_BARRIERS
	.align		4
        /*0050*/ 	.byte	0x02, 0x4c
        /*0052*/ 	.byte	0x01
	.zero		1


	//----- nvinfo : EIATTR_MERCURY_ISA_VERSION
	.align		4
        /*0054*/ 	.byte	0x03, 0x5f
        /*0056*/ 	.short	0x0101


	//----- nvinfo : EIATTR_VRC_CTA_INIT_COUNT
	.align		4
        /*0058*/ 	.byte	0x02, 0x4a
	.zero		1
	.zero		1


	//----- nvinfo : EIATTR_EXIT_INSTR_OFFSETS
	.align		4
        /*005c*/ 	.byte	0x04, 0x1c
        /*005e*/ 	.short	(.L_177 - .L_176)


	//   ....[0]....
.L_176:
        /*0060*/ 	.word	0x000000a0


	//   ....[1]....
        /*0064*/ 	.word	0x000003a0


	//----- nvinfo : EIATTR_CBANK_PARAM_SIZE
	.align		4
.L_177:
        /*0068*/ 	.byte	0x03, 0x19
        /*006a*/ 	.short	0x0018


	//----- nvinfo : EIATTR_PARAM_CBANK
	.align		4
        /*006c*/ 	.byte	0x04, 0x0a
        /*006e*/ 	.short	(.L_179 - .L_178)
	.align		4
.L_178:
        /*0070*/ 	.word	index@(.nv.constant0._Z16single_qubit_ptmPdS_jj)
        /*0074*/ 	.short	0x0380
        /*0076*/ 	.short	0x0018


	//----- nvinfo : EIATTR_SW_WAR
	.align		4
.L_179:
        /*0078*/ 	.byte	0x04, 0x36
        /*007a*/ 	.short	(.L_181 - .L_180)
.L_180:
        /*007c*/ 	.word	0x00000008
.L_181:


//--------------------- .nv.info._Z21two_qubit_general_ptmPdS_S_jjjjj --------------------------
	.section	.nv.info._Z21two_qubit_general_ptmPdS_S_jjjjj,"",@"SHT_CUDA_INFO"
	.sectionflags	@""
	.align	4


	//----- nvinfo : EIATTR_CUDA_API_VERSION
	.align		4
        /*0000*/ 	.byte	0x04, 0x37
        /*0002*/ 	.short	(.L_183 - .L_182)
.L_182:
        /*0004*/ 	.word	0x00000082


	//----- nvinfo : EIATTR_KPARAM_INFO
	.align		4
.L_183:
        /*0008*/ 	.byte	0x04, 0x17
        /*000a*/ 	.short	(.L_185 - .L_184)
.L_184:
        /*000c*/ 	.word	0x00000000
        /*0010*/ 	.short	0x0007
        /*0012*/ 	.short	0x0028
        /*0014*/ 	.byte	0x00, 0xf0, 0x11, 0x00


	//----- nvinfo : EIATTR_KPARAM_INFO
	.align		4
.L_185:
        /*0018*/ 	.byte	0x04, 0x17
        /*001a*/ 	.short	(.L_187 - .L_186)
.L_186:
        /*001c*/ 	.word	0x00000000
        /*0020*/ 	.short	0x0006
        /*0022*/ 	.short	0x0024
        /*0024*/ 	.byte	0x00, 0xf0, 0x11, 0x00


	//----- nvinfo : EIATTR_KPARAM_INFO
	.align		4
.L_187:
        /*0028*/ 	.byte	0x04, 0x17
        /*002a*/ 	.short	(.L_189 - .L_188)
.L_188:
        /*002c*/ 	.word	0x00000000
        /*0030*/ 	.short	0x0005
        /*0032*/ 	.short	0x0020
        /*0034*/ 	.byte	0x00, 0xf0, 0x11, 0x00


	//----- nvinfo : EIATTR_KPARAM_INFO
	.align		4
.L_189:
        /*0038*/ 	.byte	0x04, 0x17
        /*003a*/ 	.short	(.L_191 - .L_190)
.L_190:
        /*003c*/ 	.word	0x00000000
        /*0040*/ 	.short	0x0004
        /*0042*/ 	.short	0x001c
        /*0044*/ 	.byte	0x00, 0xf0, 0x11, 0x00


	//----- nvinfo : EIATTR_KPARAM_INFO
	.align		4
.L_191:
        /*0048*/ 	.byte	0x04, 0x17
        /*004a*/ 	.short	(.L_193 - .L_192)
.L_192:
        /*004c*/ 	.word	0x00000000
        /*0050*/ 	.short	0x0003
        /*0052*/ 	.short	0x0018
        /*0054*/ 	.byte	0x00, 0xf0, 0x11, 0x00


	//----- nvinfo : EIATTR_KPARAM_INFO
	.align		4
.L_193:
        /*0058*/ 	.byte	0x04, 0x17
        /*005a*/ 	.short	(.L_195 - .L_194)
.L_194:
        /*005c*/ 	.word	0x00000000
        /*0060*/ 	.short	0x0002
        /*0062*/ 	.short	0x0010
        /*0064*/ 	.byte	0x00, 0xf5, 0x21, 0x00


	//----- nvinfo : EIATTR_KPARAM_INFO
	.align		4
.L_195:
        /*0068*/ 	.byte	0x04, 0x17
        /*006a*/ 	.short	(.L_197 - .L_196)
.L_196:
        /*006c*/ 	.word	0x00000000
        /*0070*/ 	.short	0x0001
        /*0072*/ 	.short	0x0008
        /*0074*/ 	.byte	0x00, 0xf5, 0x21, 0x00


	//----- nvinfo : EIATTR_KPARAM_INFO
	.align		4
.L_197:
        /*0078*/ 	.byte	0x04, 0x17
        /*007a*/ 	.short	(.L_199 - .L_198)
.L_198:
        /*007c*/ 	.word	0x00000000
        /*0080*/ 	.short	0x0000
        /*0082*/ 	.short	0x0000
        /*0084*/ 	.byte	0x00, 0xf5, 0x21, 0x00


	//----- nvinfo : EIATTR_SPARSE_MMA_MASK
	.align		4
.L_199:
        /*0088*/ 	.byte	0x03, 0x50
        /*008a*/ 	.short	0x0000


	//----- nvinfo : EIATTR_MAXREG_COUNT
	.align		4
        /*008c*/ 	.byte	0x03, 0x1b
        /*008e*/ 	.short	0x00ff


	//----- nvinfo : EIATTR_NUM_BARRIERS
	.align		4
        /*0090*/ 	.byte	0x02, 0x4c
        /*0092*/ 	.byte	0x01
	.zero		1


	//----- nvinfo : EIATTR_MERCURY_ISA_VERSION
	.align		4
        /*0094*/ 	.byte	0x03, 0x5f
        /*0096*/ 	.short	0x0101


	//----- nvinfo : EIATTR_VRC_CTA_INIT_COUNT
	.align		4
        /*0098*/ 	.byte	0x02, 0x4a
	.zero		1
	.zero		1


	//----- nvinfo : EIATTR_EXIT_INSTR_OFFSETS
	.align		4
        /*009c*/ 	.byte	0x04, 0x1c
        /*009e*/ 	.short	(.L_201 - .L_200)


	//   ....[0]....
.L_200:
        /*00a0*/ 	.word	0x00000d60


	//----- nvinfo : EIATTR_CRS_STACK_SIZE
	.align		4
.L_201:
        /*00a4*/ 	.byte	0x04, 0x1e
        /*00a6*/ 	.short	(.L_203 - .L_202)
.L_202:
        /*00a8*/ 	.word	0x00000000


	//----- nvinfo : EIATTR_CBANK_PARAM_SIZE
	.align		4
.L_203:
        /*00ac*/ 	.byte	0x03, 0x19
        /*00ae*/ 	.short	0x002c


	//----- nvinfo : EIATTR_PARAM_CBANK
	.align		4
        /*00b0*/ 	.byte	0x04, 0x0a
        /*00b2*/ 	.short	(.L_205 - .L_204)
	.align		4
.L_204:
        /*00b4*/ 	.word	index@(.nv.constant0._Z21two_qubit_general_ptmPdS_S_jjjjj)
        /*00b8*/ 	.short	0x0380
        /*00ba*/ 	.short	0x002c


	//----- nvinfo : EIATTR_SW_WAR
	.align		4
.L_205:
        /*00bc*/ 	.byte	0x04, 0x36
        /*00be*/ 	.short	(.L_207 - .L_206)
.L_206:
        /*00c0*/ 	.word	0x00000008
.L_207:


//--------------------- .nv.info._Z15pauli_reshufflePdS_jj --------------------------
	.section	.nv.info._Z15pauli_reshufflePdS_jj,"",@"SHT_CUDA_INFO"
	.sectionflags	@""
	.align	4


	//----- nvinfo : EIATTR_CUDA_API_VERSION
	.align		4
        /*0000*/ 	.byte	0x04, 0x37
        /*0002*/ 	.short	(.L_209 - .L_208)
.L_208:
        /*0004*/ 	.word	0x00000082


	//----- nvinfo : EIATTR_KPARAM_INFO
	.align		4
.L_209:
        /*0008*/ 	.byte	0x04, 0x17
        /*000a*/ 	.short	(.L_211 - .L_210)
.L_210:
        /*000c*/ 	.word	0x00000000
        /*0010*/ 	.short	0x0003
        /*0012*/ 	.short	0x0014
        /*0014*/ 	.byte	0x00, 0xf0, 0x11, 0x00


	//----- nvinfo : EIATTR_KPARAM_INFO
	.align		4
.L_211:
        /*0018*/ 	.byte	0x04, 0x17
        /*001a*/ 	.short	(.L_213 - .L_212)
.L_212:
        /*001c*/ 	.word	0x00000000
        /*0020*/ 	.short	0x0002
        /*0022*/ 	.short	0x0010
        /*0024*/ 	.byte	0x00, 0xf0, 0x11, 0x00


	//----- nvinfo : EIATTR_KPARAM_INFO
	.align		4
.L_213:
        /*0028*/ 	.byte	0x04, 0x17
        /*002a*/ 	.short	(.L_215 - .L_214)
.L_214:
        /*002c*/ 	.word	0x00000000
        /*0030*/ 	.short	0x0001
        /*0032*/ 	.short	0x0008
        /*0034*/ 	.byte	0x00, 0xf5, 0x21, 0x00


	//----- nvinfo : EIATTR_KPARAM_INFO
	.align		4
.L_215:
        /*0038*/ 	.byte	0x04, 0x17
        /*003a*/ 	.short	(.L_217 - .L_216)
.L_216:
        /*003c*/ 	.word	0x00000000
        /*0040*/ 	.short	0x0000
        /*0042*/ 	.short	0x0000
        /*0044*/ 	.byte	0x00, 0xf5, 0x21, 0x00


	//----- nvinfo : EIATTR_SPARSE_MMA_MASK
	.align		4
.L_217:
        /*0048*/ 	.byte	0x03, 0x50
        /*004a*/ 	.short	0x0000


	//----- nvinfo : EIATTR_MAXREG_COUNT
	.align		4
        /*004c*/ 	.byte	0x03, 0x1b
        /*004e*/ 	.short	0x00ff


	//----- nvinfo : EIATTR_MERCURY_ISA_VERSION
	.align		4
        /*0050*/ 	.byte	0x03, 0x5f
        /*0052*/ 	.short	0x0101


	//----- nvinfo : EIATTR_VRC_CTA_INIT_COUNT
	.align		4
        /*0054*/ 	.byte	0x02, 0x4a
	.zero		1
	.zero		1


	//----- nvinfo : EIATTR_EXIT_INSTR_OFFSETS
	.align		4
        /*0058*/ 	.byte	0x04, 0x1c
        /*005a*/ 	.short	(.L_219 - .L_218)


	//   ....[0]....
.L_218:
        /*005c*/ 	.word	0x000000e0


	//   ....[1]....
        /*0060*/ 	.word	0x000006b0


	//   ....[2]....
        /*0064*/ 	.word	0x00000750


	//----- nvinfo : EIATTR_CRS_STACK_SIZE
	.align		4
.L_219:
        /*0068*/ 	.byte	0x04, 0x1e
        /*006a*/ 	.short	(.L_221 - .L_220)
.L_220:
        /*006c*/ 	.word	0x00000000


	//----- nvinfo : EIATTR_CBANK_PARAM_SIZE
	.align		4
.L_221:
        /*0070*/ 	.byte	0x03, 0x19
        /*0072*/ 	.short	0x0018


	//----- nvinfo : EIATTR_PARAM_CBANK
	.align		4
        /*0074*/ 	.byte	0x04, 0x0a
        /*0076*/ 	.short	(.L_223 - .L_222)
	.align		4
.L_222:
        /*0078*/ 	.word	index@(.nv.constant0._Z15pauli_reshufflePdS_jj)
        /*007c*/ 	.short	0x0380
        /*007e*/ 	.short	0x0018


	//----- nvinfo : EIATTR_SW_WAR
	.align		4
.L_223:
        /*0080*/ 	.byte	0x04, 0x36
        /*0082*/ 	.short	(.L_225 - .L_224)
.L_224:
        /*0084*/ 	.word	0x00000008
.L_225:


//--------------------- .nv.info._Z18bit_to_pauli_basisPdjj --------------------------
	.section	.nv.info._Z18bit_to_pauli_basisPdjj,"",@"SHT_CUDA_INFO"
	.sectionflags	@""
	.align	4


	//----- nvinfo : EIATTR_CUDA_API_VERSION
	.align		4
        /*0000*/ 	.byte	0x04, 0x37
        /*0002*/ 	.short	(.L_227 - .L_226)
.L_226:
        /*0004*/ 	.word	0x00000082


	//----- nvinfo : EIATTR_KPARAM_INFO
	.align		4
.L_227:
        /*0008*/ 	.byte	0x04, 0x17
        /*000a*/ 	.short	(.L_229 - .L_228)
.L_228:
        /*000c*/ 	.word	0x00000000
        /*0010*/ 	.short	0x0002
        /*0012*/ 	.short	0x000c
        /*0014*/ 	.byte	0x00, 0xf0, 0x11, 0x00


	//----- nvinfo : EIATTR_KPARAM_INFO
	.align		4
.L_229:
        /*0018*/ 	.byte	0x04, 0x17
        /*001a*/ 	.short	(.L_231 - .L_230)
.L_230:
        /*001c*/ 	.word	0x00000000
        /*0020*/ 	.short	0x0001
        /*0022*/ 	.short	0x0008
        /*0024*/ 	.byte	0x00, 0xf0, 0x11, 0x00


	//----- nvinfo : EIATTR_KPARAM_INFO
	.align		4
.L_231:
        /*0028*/ 	.byte	0x04, 0x17
        /*002a*/ 	.short	(.L_233 - .L_232)
.L_232:
        /*002c*/ 	.word	0x00000000
        /*0030*/ 	.short	0x0000
        /*0032*/ 	.short	0x0000
        /*0034*/ 	.byte	0x00, 0xf5, 0x21, 0x00


	//----- nvinfo : EIATTR_SPARSE_MMA_MASK
	.align		4
.L_233:
        /*0038*/ 	.byte	0x03, 0x50
        /*003a*/ 	.short	0x0000


	//----- nvinfo : EIATTR_MAXREG_COUNT
	.align		4
        /*003c*/ 	.byte	0x03, 0x1b
        /*003e*/ 	.short	0x00ff


	//----- nvinfo : EIATTR_MERCURY_ISA_VERSION
	.align		4
        /*0040*/ 	.byte	0x03, 0x5f
        /*0042*/ 	.short	0x0101


	//----- nvinfo : EIATTR_VRC_CTA_INIT_COUNT
	.align		4
        /*0044*/ 	.byte	0x02, 0x4a
	.zero		1
	.zero		1


	//----- nvinfo : EIATTR_EXIT_INSTR_OFFSETS
	.align		4
        /*0048*/ 	.byte	0x04, 0x1c
        /*004a*/ 	.short	(.L_235 - .L_234)


	//   ....[0]....
.L_234:
        /*004c*/ 	.word	0x000000e0


	//   ....[1]....
        /*0050*/ 	.word	0x000002c0


	//   ....[2]....
        /*0054*/ 	.word	0x00000370


	//----- nvinfo : EIATTR_CBANK_PARAM_SIZE
	.align		4
.L_235:
        /*0058*/ 	.byte	0x03, 0x19
        /*005a*/ 	.short	0x0010


	//----- nvinfo : EIATTR_PARAM_CBANK
	.align		4
        /*005c*/ 	.byte	0x04, 0x0a
        /*005e*/ 	.short	(.L_237 - .L_236)
	.align		4
.L_236:
        /*0060*/ 	.word	index@(.nv.constant0._Z18bit_to_pauli_basisPdjj)
        /*0064*/ 	.short	0x0380
        /*0066*/ 	.short	0x0010


	//----- nvinfo : EIATTR_SW_WAR
	.align		4
.L_237:
        /*0068*/ 	.byte	0x04, 0x36
        /*006a*/ 	.short	(.L_239 - .L_238)
.L_238:
        /*006c*/ 	.word	0x00000008
.L_239:


//--------------------- .nv.callgraph             --------------------------
	.section	.nv.callgraph,"",@"SHT_CUDA_CALLGRAPH"
	.align	4
	.sectionentsize	8
	.align		4
        /*0000*/ 	.word	0x00000000
	.align		4
        /*0004*/ 	.word	0xffffffff
	.align		4
        /*0008*/ 	.word	0x00000000
	.align		4
        /*000c*/ 	.word	0xfffffffe
	.align		4
        /*0010*/ 	.word	0x00000000
	.align		4
        /*0014*/ 	.word	0xfffffffd
	.align		4
        /*0018*/ 	.word	0x00000000
	.align		4
        /*001c*/ 	.word	0xfffffffc


//--------------------- .text._Z4swapPdjjj        --------------------------
	.section	.text._Z4swapPdjjj,"ax",@progbits
	.align	128
        .global         _Z4swapPdjjj
        .type           _Z4swapPdjjj,@function
        .size           _Z4swapPdjjj,(.L_x_44 - _Z4swapPdjjj)
        .other          _Z4swapPdjjj,@"STO_CUDA_ENTRY STV_DEFAULT"
_Z4swapPdjjj:
.text._Z4swapPdjjj:
[----:B------:R-:W-:Y:S01]  /*0000*/  LDC R1, c[0x0][0x37c] ;  /* 0x0000df00ff017b82 */ /* 0x000fe20000000800 */
[----:B------:R-:W0:Y:S01]  /*0010*/  S2R R7, SR_TID.X ;  /* 0x0000000000077919 */ /* 0x000e220000002100 */
[----:B------:R-:W1:Y:S01]  /*0020*/  LDCU UR4, c[0x0][0x390] ;  /* 0x00007200ff0477ac */ /* 0x000e620008000800 */
[----:B------:R-:W0:Y:S01]  /*0030*/  S2R R0, SR_CTAID.X ;  /* 0x0000000000007919 */ /* 0x000e220000002500 */
[----:B------:R-:W0:Y:S01]  /*0040*/  LDCU UR5, c[0x0][0x360] ;  /* 0x00006c00ff0577ac */ /* 0x000e220008000800 */
[----:B-1----:R-:W-:Y:S01]  /*0050*/  USHF.L.U32 UR4, UR4, 0x1, URZ ;  /* 0x0000000104047899 */ /* 0x002fe200080006ff */
[----:B0-----:R-:W-:-:S05]  /*0060*/  IMAD R7, R0, UR5, R7 ;  /* 0x0000000500077c24 */ /* 0x001fca000f8e0207 */
[----:B------:R-:W-:-:S04]  /*0070*/  SHF.R.U32.HI R0, RZ, UR4, R7 ;  /* 0x00000004ff007c19 */ /* 0x000fc80008011607 */
[----:B------:R-:W-:-:S13]  /*0080*/  ISETP.NE.AND P0, PT, R0, RZ, PT ;  /* 0x000000ff0000720c */ /* 0x000fda0003f05270 */
[----:B------:R-:W-:Y:S05]  /*0090*/  @P0 EXIT ;  /* 0x000000000000094d */ /* 0x000fea0003800000 */
[----:B------:R-:W0:Y:S01]  /*00a0*/  LDCU.64 UR4, c[0x0][0x388] ;  /* 0x00007100ff0477ac */ /* 0x000e220008000a00 */
[----:B------:R-:W-:Y:S01]  /*00b0*/  IMAD.MOV.U32 R2, RZ, RZ, 0x3 ;  /* 0x00000003ff027424 */ /* 0x000fe200078e00ff */
[----:B0-----:R-:W-:Y:S02]  /*00c0*/  USHF.L.U32 UR6, UR4, 0x1, URZ ;  /* 0x0000000104067899 */ /* 0x001fe400080006ff */
[----:B------:R-:W-:Y:S02]  /*00d0*/  USHF.L.U32 UR7, UR5, 0x1, URZ ;  /* 0x0000000105077899 */ /* 0x000fe400080006ff */
[----:B------:R-:W-:Y:S02]  /*00e0*/  UIADD3 UR4, UPT, UPT, -UR4, UR5, URZ ;  /* 0x0000000504047290 */ /* 0x000fe4000fffe1ff */
[C---:B------:R-:W-:Y:S02]  /*00f0*/  SHF.L.U32 R0, R2.reuse, UR6, RZ ;  /* 0x0000000602007c19 */ /* 0x040fe400080006ff */
[----:B------:R-:W-:Y:S01]  /*0100*/  SHF.L.U32 R2, R2, UR7, RZ ;  /* 0x0000000702027c19 */ /* 0x000fe200080006ff */
[----:B------:R-:W-:Y:S01]  /*0110*/  USHF.L.U32 UR4, UR4, 0x1, URZ ;  /* 0x0000000104047899 */ /* 0x000fe200080006ff */
[----:B------:R-:W-:-:S02]  /*0120*/  LOP3.LUT R3, R0, R7, RZ, 0xc0, !PT ;  /* 0x0000000700037212 */ /* 0x000fc400078ec0ff */
[----:B------:R-:W-:Y:S02]  /*0130*/  LOP3.LUT R4, R2, R7, RZ, 0xc0, !PT ;  /* 0x0000000702047212 */ /* 0x000fe400078ec0ff */
[----:B------:R-:W-:Y:S02]  /*0140*/  LOP3.LUT R0, R7, R2, R0, 0x10, !PT ;  /* 0x0000000207007212 */ /* 0x000fe400078e1000 */
[----:B------:R-:W-:Y:S02]  /*0150*/  SHF.L.U32 R3, R3, UR4, RZ ;  /* 0x0000000403037c19 */ /* 0x000fe400080006ff */
[----:B------:R-:W-:-:S04]  /*0160*/  SHF.R.U32.HI R4, RZ, UR4, R4 ;  /* 0x00000004ff047c19 */ /* 0x000fc80008011604 */
[----:B------:R-:W-:-:S04]  /*0170*/  LOP3.LUT R0, R4, R0, R3, 0xfe, !PT ;  /* 0x0000000004007212 */ /* 0x000fc800078efe03 */
[----:B------:R-:W-:-:S13]  /*0180*/  ISETP.GT.U32.AND P0, PT, R7, R0, PT ;  /* 0x000000000700720c */ /* 0x000fda0003f04070 */
[----:B------:R-:W-:Y:S05]  /*0190*/  @!P0 EXIT ;  /* 0x000000000000894d */ /* 0x000fea0003800000 */
[----:B------:R-:W0:Y:S01]  /*01a0*/  LDC.64 R2, c[0x0][0x380] ;  /* 0x0000e000ff027b82 */ /* 0x000e220000000a00 */
[----:B------:R-:W1:Y:S01]  /*01b0*/  LDCU.64 UR4, c[0x0][0x358] ;  /* 0x00006b00ff0477ac */ /* 0x000e620008000a00 */
[----:B0-----:R-:W-:-:S04]  /*01c0*/  IMAD.WIDE.U32 R6, R7, 0x8, R2 ;  /* 0x0000000807067825 */ /* 0x001fc800078e0002 */
[----:B------:R-:W-:Y:S01]  /*01d0*/  IMAD.WIDE.U32 R2, R0, 0x8, R2 ;  /* 0x0000000800027825 */ /* 0x000fe200078e0002 */
[----:B-1----:R-:W2:Y:S04]  /*01e0*/  LDG.E.64 R8, desc[UR4][R6.64] ;  /* 0x0000000406087981 */ /* 0x002ea8000c1e1b00 */
[----:B------:R-:W3:Y:S04]  /*01f0*/  LDG.E.64 R4, desc[UR4][R2.64] ;  /* 0x0000000402047981 */ /* 0x000ee8000c1e1b00 */
[----:B--2---:R-:W-:Y:S04]  /*0200*/  STG.E.64 desc[UR4][R2.64], R8 ;  /* 0x0000000802007986 */ /* 0x004fe8000c101b04 */
[----:B---3--:R-:W-:Y:S01]  /*0210*/  STG.E.64 desc[UR4][R6.64], R4 ;  /* 0x0000000406007986 */ /* 0x008fe2000c101b04 */
[----:B------:R-:W-:Y:S05]  /*0220*/  EXIT ;  /* 0x000000000000794d */ /* 0x000fea0003800000 */
.L_x_0:
[----:B------:R-:W-:-:S00]  /*0230*/  BRA `(.L_x_0) ;  /* 0xfffffffc00fc7947 */ /* 0x000fc0000383ffff */
[----:B------:R-:W-:-:S00]  /*0240*/  NOP ;  /* 0x0000000000007918 */ /* 0x000fc00000000000 */
        /* <DEDUP_REMOVED lines=11> */
.L_x_44:


//--------------------- .text._Z5tracePdi         --------------------------
	.section	.text._Z5tracePdi,"ax",@progbits
	.align	128
        .global         _Z5tracePdi
        .type           _Z5tracePdi,@function
        .size           _Z5tracePdi,(.L_x_45 - _Z5tracePdi)
        .other          _Z5tracePdi,@"STO_CUDA_ENTRY STV_DEFAULT"
_Z5tracePdi:
.text._Z5tracePdi:
[----:B------:R-:W-:Y:S01]  /*0000*/  LDC R1, c[0x0][0x37c] ;  /* 0x0000df00ff017b82 */ /* 0x000fe20000000800 */
[----:B------:R-:W0:Y:S07]  /*0010*/  S2R R9, SR_TID.X ;  /* 0x0000000000097919 */ /* 0x000e2e0000002100 */
[----:B------:R-:W0:Y:S01]  /*0020*/  LDC.64 R2, c[0x0][0x380] ;  /* 0x0000e000ff027b82 */ /* 0x000e220000000a00 */
[----:B------:R-:W1:Y:S07]  /*0030*/  LDCU.64 UR8, c[0x0][0x358] ;  /* 0x00006b00ff0877ac */ /* 0x000e6e0008000a00 */
[----:B------:R-:W2:Y:S01]  /*0040*/  S2UR UR5, SR_CgaCtaId ;  /* 0x00000000000579c3 */ /* 0x000ea20000008800 */
[----:B------:R-:W3:Y:S01]  /*0050*/  LDCU UR10, c[0x0][0x360] ;  /* 0x00006c00ff0a77ac */ /* 0x000ee20008000800 */
[----:B------:R-:W4:Y:S01]  /*0060*/  LDCU UR7, c[0x0][0x388] ;  /* 0x00007100ff0777ac */ /* 0x000f220008000800 */
[----:B0-----:R-:W-:-:S06]  /*0070*/  IMAD.WIDE.U32 R2, R9, 0x8, R2 ;  /* 0x0000000809027825 */ /* 0x001fcc00078e0002 */
[----:B-1----:R-:W5:Y:S01]  /*0080*/  LDG.E.64 R2, desc[UR8][R2.64] ;  /* 0x0000000802027981 */ /* 0x002f62000c1e1b00 */
[----:B------:R-:W-:Y:S01]  /*0090*/  UMOV UR4, 0x400 ;  /* 0x0000040000047882 */ /* 0x000fe20000000000 */
[----:B---3--:R-:W-:Y:S01]  /*00a0*/  UISETP.GE.U32.AND UP0, UPT, UR10, 0x2, UPT ;  /* 0x000000020a00788c */ /* 0x008fe2000bf06070 */
[----:B------:R-:W-:Y:S01]  /*00b0*/  ISETP.NE.AND P1, PT, R9, 0x1, PT ;  /* 0x000000010900780c */ /* 0x000fe20003f25270 */
[----:B--2---:R-:W-:-:S03]  /*00c0*/  ULEA UR5, UR5, UR4, 0x18 ;  /* 0x0000000405057291 */ /* 0x004fc6000f8ec0ff */
[----:B------:R-:W-:Y:S02]  /*00d0*/  UMOV UR4, 0x1 ;  /* 0x0000000100047882 */ /* 0x000fe40000000000 */
[----:B----4-:R-:W-:Y:S01]  /*00e0*/  USHF.L.U32 UR4, UR4, UR7, URZ ;  /* 0x0000000704047299 */ /* 0x010fe200080006ff */
[----:B------:R-:W-:-:S05]  /*00f0*/  LEA R7, R9, UR5, 0x3 ;  /* 0x0000000509077c11 */ /* 0x000fca000f8e18ff */
[----:B-----5:R0:W-:Y:S01]  /*0100*/  STS.64 [R7], R2 ;  /* 0x0000000207007388 */ /* 0x0201e20000000a00 */
[----:B------:R-:W-:Y:S06]  /*0110*/  BAR.SYNC.DEFER_BLOCKING 0x0 ;  /* 0x0000000000007b1d */ /* 0x000fec0000010000 */
[----:B------:R-:W-:Y:S05]  /*0120*/  BRA.U !UP0, `(.L_x_1) ;  /* 0x0000000108447547 */ /* 0x000fea000b800000 */
[----:B------:R-:W-:Y:S01]  /*0130*/  IMAD.MOV.U32 R0, RZ, RZ, 0x1 ;  /* 0x00000001ff007424 */ /* 0x000fe200078e00ff */
[----:B------:R-:W1:Y:S01]  /*0140*/  LDCU UR7, c[0x0][0x388] ;  /* 0x00007100ff0777ac */ /* 0x000e620008000800 */
[----:B------:R-:W-:-:S05]  /*0150*/  NOP ;  /* 0x0000000000007918 */ /* 0x000fca0000000000 */
.L_x_2:
[----:B------:R-:W-:-:S04]  /*0160*/  ISETP.NE.AND P0, PT, R0, UR4, PT ;  /* 0x0000000400007c0c */ /* 0x000fc8000bf05270 */
[----:B-1----:R-:W-:-:S04]  /*0170*/  ISETP.GT.OR P0, PT, RZ, UR7, P0 ;  /* 0x00000007ff007c0c */ /* 0x002fc80008704670 */
[----:B------:R-:W-:-:S13]  /*0180*/  ISETP.GE.U32.AND P0, PT, R9, R0, P0 ;  /* 0x000000000900720c */ /* 0x000fda0000706070 */
[----:B------:R-:W-:Y:S02]  /*0190*/  @P0 IMAD.IADD R4, R9, 0x1, -R0 ;  /* 0x0000000109040824 */ /* 0x000fe400078e0a00 */
[----:B------:R-:W-:-:S03]  /*01a0*/  IMAD.SHL.U32 R0, R0, 0x2, RZ ;  /* 0x0000000200007824 */ /* 0x000fc600078e00ff */
[----:B------:R-:W-:-:S05]  /*01b0*/  @P0 LEA R6, R4, UR5, 0x3 ;  /* 0x0000000504060c11 */ /* 0x000fca000f8e18ff */
[----:B0-----:R-:W-:Y:S01]  /*01c0*/  @P0 LDS.64 R2, [R6] ;  /* 0x0000000006020984 */ /* 0x001fe20000000a00 */
[----:B------:R-:W-:Y:S06]  /*01d0*/  BAR.SYNC.DEFER_BLOCKING 0x0 ;  /* 0x0000000000007b1d */ /* 0x000fec0000010000 */
[----:B------:R-:W0:Y:S02]  /*01e0*/  @P0 LDS.64 R4, [R7] ;  /* 0x0000000007040984 */ /* 0x000e240000000a00 */
[----:B0-----:R-:W-:-:S07]  /*01f0*/  @P0 DADD R4, R2, R4 ;  /* 0x0000000002040229 */ /* 0x001fce0000000004 */
[----:B------:R2:W-:Y:S01]  /*0200*/  @P0 STS.64 [R7], R4 ;  /* 0x0000000407000388 */ /* 0x0005e20000000a00 */
[----:B------:R-:W-:Y:S01]  /*0210*/  BAR.SYNC.DEFER_BLOCKING 0x0 ;  /* 0x0000000000007b1d */ /* 0x000fe20000010000 */
[----:B------:R-:W-:-:S13]  /*0220*/  ISETP.GE.U32.AND P0, PT, R0, UR10, PT ;  /* 0x0000000a00007c0c */ /* 0x000fda000bf06070 */
[----:B--2---:R-:W-:Y:S05]  /*0230*/  @!P0 BRA `(.L_x_2) ;  /* 0xfffffffc00c88947 */ /* 0x004fea000383ffff */
.L_x_1:
[----:B------:R-:W-:Y:S06]  /*0240*/  BAR.SYNC.DEFER_BLOCKING 0x0 ;  /* 0x0000000000007b1d */ /* 0x000fec0000010000 */
[----:B------:R-:W-:Y:S05]  /*0250*/  @!P1 BRA `(.L_x_3) ;  /* 0x0000000000249947 */ /* 0x000fea0003800000 */
[----:B------:R-:W-:-:S13]  /*0260*/  ISETP.NE.AND P0, PT, R9, RZ, PT ;  /* 0x000000ff0900720c */ /* 0x000fda0003f05270 */
[----:B------:R-:W-:Y:S05]  /*0270*/  @P0 EXIT ;  /* 0x000000000000094d */ /* 0x000fea0003800000 */
[----:B------:R-:W-:Y:S01]  /*0280*/  ULEA UR6, UR10, UR5, 0x3 ;  /* 0x000000050a067291 */ /* 0x000fe2000f8e18ff */
[----:B0-----:R-:W0:Y:S01]  /*0290*/  S2R R7, SR_CTAID.X ;  /* 0x0000000000077919 */ /* 0x001e220000002500 */
[----:B------:R-:W0:Y:S07]  /*02a0*/  LDC.64 R4, c[0x0][0x380] ;  /* 0x0000e000ff047b82 */ /* 0x000e2e0000000a00 */
[----:B------:R-:W1:Y:S01]  /*02b0*/  LDS.64 R2, [UR6+-0x8] ;  /* 0xfffff806ff027984 */ /* 0x000e620008000a00 */
[----:B0-----:R-:W-:-:S05]  /*02c0*/  IMAD.WIDE.U32 R4, R7, 0x8, R4 ;  /* 0x0000000807047825 */ /* 0x001fca00078e0004 */
[----:B-1----:R-:W-:Y:S01]  /*02d0*/  STG.E.64 desc[UR8][R4.64], R2 ;  /* 0x0000000204007986 */ /* 0x002fe2000c101b08 */
[----:B------:R-:W-:Y:S05]  /*02e0*/  EXIT ;  /* 0x000000000000794d */ /* 0x000fea0003800000 */
.L_x_3:
[----:B------:R-:W-:-:S13]  /*02f0*/  ISETP.LE.AND P0, PT, RZ, UR7, PT ;  /* 0x00000007ff007c0c */ /* 0x000fda000bf03270 */
[----:B------:R-:W-:Y:S05]  /*0300*/  @!P0 EXIT ;  /* 0x000000000000894d */ /* 0x000fea0003800000 */
[----:B------:R-:W-:Y:S01]  /*0310*/  ULOP3.LUT UR6, URZ, UR4, URZ, 0x33, !UPT ;  /* 0x00000004ff067292 */ /* 0x000fe2000f8e33ff */
[----:B0-----:R-:W0:Y:S01]  /*0320*/  S2R R7, SR_CTAID.X ;  /* 0x0000000000077919 */ /* 0x001e220000002500 */
[----:B------:R-:W0:Y:S02]  /*0330*/  LDC.64 R4, c[0x0][0x380] ;  /* 0x0000e000ff047b82 */ /* 0x000e240000000a00 */
[----:B------:R-:W-:-:S04]  /*0340*/  UIADD3 UR6, UPT, UPT, UR6, UR10, URZ ;  /* 0x0000000a06067290 */ /* 0x000fc8000fffe0ff */
[----:B------:R-:W-:-:S09]  /*0350*/  ULEA UR6, UR6, UR5, 0x3 ;  /* 0x0000000506067291 */ /* 0x000fd2000f8e18ff */
[----:B------:R-:W1:Y:S01]  /*0360*/  LDS.64 R2, [UR6] ;  /* 0x00000006ff027984 */ /* 0x000e620008000a00 */
[----:B0-----:R-:W-:-:S05]  /*0370*/  IMAD.WIDE.U32 R4, R7, 0x8, R4 ;  /* 0x0000000807047825 */ /* 0x001fca00078e0004 */
[----:B-1----:R-:W-:Y:S01]  /*0380*/  STG.E.64 desc[UR8][R4.64+0x8], R2 ;  /* 0x0000080204007986 */ /* 0x002fe2000c101b08 */
[----:B------:R-:W-:Y:S05]  /*0390*/  EXIT ;  /* 0x000000000000794d */ /* 0x000fea0003800000 */
.L_x_4:
        /* <DEDUP_REMOVED lines=14> */
.L_x_45:


//--------------------- .text._Z8get_diagPdS_j    --------------------------
	.section	.text._Z8get_diagPdS_j,"ax",@progbits
	.align	128
        .global         _Z8get_diagPdS_j
        .type           _Z8get_diagPdS_j,@function
        .size           _Z8get_diagPdS_j,(.L_x_46 - _Z8get_diagPdS_j)
        .other          _Z8get_diagPdS_j,@"STO_CUDA_ENTRY STV_DEFAULT"
_Z8get_diagPdS_j:
.text._Z8get_diagPdS_j:
[----:B------:R-:W-:Y:S01]  /*0000*/  LDC R1, c[0x0][0x37c] ;  /* 0x0000df00ff017b82 */ /* 0x000fe20000000800 */
[----:B------:R-:W0:Y:S07]  /*0010*/  S2R R3, SR_TID.X ;  /* 0x0000000000037919 */ /* 0x000e2e0000002100 */
[----:B------:R-:W0:Y:S01]  /*0020*/  S2UR UR6, SR_CTAID.X ;  /* 0x00000000000679c3 */ /* 0x000e220000002500 */
[----:B------:R-:W1:Y:S01]  /*0030*/  LDCU UR4, c[0x0][0x390] ;  /* 0x00007200ff0477ac */ /* 0x000e620008000800 */
[----:B------:R-:W-:-:S06]  /*0040*/  UMOV UR5, 0x1 ;  /* 0x0000000100057882 */ /* 0x000fcc0000000000 */
[----:B------:R-:W0:Y:S01]  /*0050*/  LDC R0, c[0x0][0x360] ;  /* 0x0000d800ff007b82 */ /* 0x000e220000000800 */
[----:B-1----:R-:W-:Y:S01]  /*0060*/  USHF.L.U32 UR4, UR5, UR4, URZ ;  /* 0x0000000405047299 */ /* 0x002fe200080006ff */
[----:B0-----:R-:W-:-:S05]  /*0070*/  IMAD R0, R0, UR6, R3 ;  /* 0x0000000600007c24 */ /* 0x001fca000f8e0203 */
[----:B------:R-:W-:-:S13]  /*0080*/  ISETP.GE.AND P0, PT, R0, UR4, PT ;  /* 0x0000000400007c0c */ /* 0x000fda000bf06270 */
[----:B------:R-:W-:Y:S05]  /*0090*/  @P0 EXIT ;  /* 0x000000000000094d */ /* 0x000fea0003800000 */
[C---:B------:R-:W-:Y:S01]  /*00a0*/  IMAD.SHL.U32 R3, R0.reuse, 0x2, RZ ;  /* 0x0000000200037824 */ /* 0x040fe200078e00ff */
[----:B------:R-:W0:Y:S01]  /*00b0*/  LDCU.64 UR4, c[0x0][0x358] ;  /* 0x00006b00ff0477ac */ /* 0x000e220008000a00 */
[C---:B------:R-:W-:Y:S02]  /*00c0*/  IMAD.SHL.U32 R2, R0.reuse, 0x4, RZ ;  /* 0x0000000400027824 */ /* 0x040fe400078e00ff */
[C---:B------:R-:W-:Y:S01]  /*00d0*/  IMAD.SHL.U32 R4, R0.reuse, 0x8, RZ ;  /* 0x0000000800047824 */ /* 0x040fe200078e00ff */
[----:B------:R-:W-:Y:S01]  /*00e0*/  LOP3.LUT R3, R3, 0x6, RZ, 0xc0, !PT ;  /* 0x0000000603037812 */ /* 0x000fe200078ec0ff */
[C---:B------:R-:W-:Y:S02]  /*00f0*/  IMAD.SHL.U32 R6, R0.reuse, 0x10, RZ ;  /* 0x0000001000067824 */ /* 0x040fe400078e00ff */
[----:B------:R-:W-:Y:S01]  /*0100*/  IMAD.SHL.U32 R8, R0, 0x4000, RZ ;  /* 0x0000400000087824 */ /* 0x000fe200078e00ff */
[----:B------:R-:W-:-:S04]  /*0110*/  LOP3.LUT R3, R3, 0x8, R2, 0xf8, !PT ;  /* 0x0000000803037812 */ /* 0x000fc800078ef802 */
[----:B------:R-:W-:-:S04]  /*0120*/  LOP3.LUT R3, R3, 0x1, R0, 0xf8, !PT ;  /* 0x0000000103037812 */ /* 0x000fc800078ef800 */
[----:B------:R-:W-:-:S04]  /*0130*/  LOP3.LUT R3, R3, 0x20, R4, 0xf8, !PT ;  /* 0x0000002003037812 */ /* 0x000fc800078ef804 */
[----:B------:R-:W-:Y:S01]  /*0140*/  LOP3.LUT R3, R3, 0x10, R2, 0xf8, !PT ;  /* 0x0000001003037812 */ /* 0x000fe200078ef802 */
[----:B------:R-:W-:-:S03]  /*0150*/  IMAD.SHL.U32 R2, R0, 0x20, RZ ;  /* 0x0000002000027824 */ /* 0x000fc600078e00ff */
        /* <DEDUP_REMOVED lines=25> */
[----:B------:R-:W-:-:S04]  /*02f0*/  LOP3.LUT R3, R3, 0x400000, R2, 0xf8, !PT ;  /* 0x0040000003037812 */ /* 0x000fc800078ef802 */
[----:B------:R-:W-:-:S04]  /*0300*/  LOP3.LUT R3, R3, 0x2000000, R6, 0xf8, !PT ;  /* 0x0200000003037812 */ /* 0x000fc800078ef806 */
[----:B------:R-:W-:Y:S01]  /*0310*/  LOP3.LUT R3, R3, 0x1000000, R4, 0xf8, !PT ;  /* 0x0100000003037812 */ /* 0x000fe200078ef804 */
[----:B------:R-:W-:-:S03]  /*0320*/  IMAD.SHL.U32 R4, R0, 0x8000, RZ ;  /* 0x0000800000047824 */ /* 0x000fc600078e00ff */
[----:B------:R-:W-:Y:S02]  /*0330*/  LOP3.LUT R5, R3, 0x8000000, R8, 0xf8, !PT ;  /* 0x0800000003057812 */ /* 0x000fe400078ef808 */
[----:B------:R-:W1:Y:S02]  /*0340*/  LDC.64 R2, c[0x0][0x380] ;  /* 0x0000e000ff027b82 */ /* 0x000e640000000a00 */
[----:B------:R-:W-:Y:S01]  /*0350*/  LOP3.LUT R5, R5, 0x4000000, R6, 0xf8, !PT ;  /* 0x0400000005057812 */ /* 0x000fe200078ef806 */
[----:B------:R-:W-:-:S03]  /*0360*/  IMAD.U32 R6, R0, 0x10000, RZ ;  /* 0x0001000000067824 */ /* 0x000fc600078e00ff */
[----:B------:R-:W-:-:S04]  /*0370*/  LOP3.LUT R5, R5, 0x20000000, R4, 0xf8, !PT ;  /* 0x2000000005057812 */ /* 0x000fc800078ef804 */
[----:B------:R-:W-:-:S04]  /*0380*/  LOP3.LUT R5, R5, 0x10000000, R8, 0xf8, !PT ;  /* 0x1000000005057812 */ /* 0x000fc800078ef808 */
[----:B------:R-:W-:-:S04]  /*0390*/  LOP3.LUT R5, R5, 0x80000000, R6, 0xf8, !PT ;  /* 0x8000000005057812 */ /* 0x000fc800078ef806 */
[----:B------:R-:W-:-:S05]  /*03a0*/  LOP3.LUT R5, R5, 0x40000000, R4, 0xf8, !PT ;  /* 0x4000000005057812 */ /* 0x000fca00078ef804 */
[----:B-1----:R-:W-:Y:S02]  /*03b0*/  IMAD.WIDE.U32 R2, R5, 0x8, R2 ;  /* 0x0000000805027825 */ /* 0x002fe400078e0002 */
[----:B------:R-:W1:Y:S04]  /*03c0*/  LDC.64 R4, c[0x0][0x388] ;  /* 0x0000e200ff047b82 */ /* 0x000e680000000a00 */
[----:B0-----:R-:W2:Y:S01]  /*03d0*/  LDG.E.64 R2, desc[UR4][R2.64] ;  /* 0x0000000402027981 */ /* 0x001ea2000c1e1b00 */
[----:B-1----:R-:W-:-:S05]  /*03e0*/  IMAD.WIDE R4, R0, 0x8, R4 ;  /* 0x0000000800047825 */ /* 0x002fca00078e0204 */
[----:B--2---:R-:W-:Y:S01]  /*03f0*/  STG.E.64 desc[UR4][R4.64], R2 ;  /* 0x0000000204007986 */ /* 0x004fe2000c101b04 */
[----:B------:R-:W-:Y:S05]  /*0400*/  EXIT ;  /* 0x000000000000794d */ /* 0x000fea0003800000 */
.L_x_5:
        /* <DEDUP_REMOVED lines=15> */
.L_x_46:


//--------------------- .text._Z9multitakePdS_PjS0_S0_S0_j --------------------------
	.section	.text._Z9multitakePdS_PjS0_S0_S0_j,"ax",@progbits
	.align	128
        .global         _Z9multitakePdS_PjS0_S0_S0_j
        .type           _Z9multitakePdS_PjS0_S0_S0_j,@function
        .size           _Z9multitakePdS_PjS0_S0_S0_j,(.L_x_47 - _Z9multitakePdS_PjS0_S0_S0_j)
        .other          _Z9multitakePdS_PjS0_S0_S0_j,@"STO_CUDA_ENTRY STV_DEFAULT"
_Z9multitakePdS_PjS0_S0_S0_j:
.text._Z9multitakePdS_PjS0_S0_S0_j:
[----:B------:R-:W-:Y:S01]  /*0000*/  LDC R1, c[0x0][0x37c] ;  /* 0x0000df00ff017b82 */ /* 0x000fe20000000800 */
[----:B------:R-:W0:Y:S01]  /*0010*/  S2R R2, SR_CTAID.X ;  /* 0x0000000000027919 */ /* 0x000e220000002500 */
[----:B------:R-:W1:Y:S01]  /*0020*/  LDCU UR5, c[0x0][0x3b0] ;  /* 0x00007600ff0577ac */ /* 0x000e620008000800 */
[----:B------:R-:W-:Y:S01]  /*0030*/  CS2R R4, SRZ ;  /* 0x0000000000047805 */ /* 0x000fe2000001ff00 */
[----:B------:R-:W0:Y:S01]  /*0040*/  S2R R3, SR_TID.X ;  /* 0x0000000000037919 */ /* 0x000e220000002100 */
[----:B------:R-:W0:Y:S01]  /*0050*/  LDCU UR4, c[0x0][0x360] ;  /* 0x00006c00ff0477ac */ /* 0x000e220008000800 */
[----:B------:R-:W2:Y:S01]  /*0060*/  LDCU.64 UR8, c[0x0][0x358] ;  /* 0x00006b00ff0877ac */ /* 0x000ea20008000a00 */
[----:B-1----:R-:W-:Y:S01]  /*0070*/  UISETP.NE.AND UP0, UPT, UR5, URZ, UPT ;  /* 0x000000ff0500728c */ /* 0x002fe2000bf05270 */
[----:B0-----:R-:W-:-:S05]  /*0080*/  IMAD R2, R2, UR4, R3 ;  /* 0x0000000402027c24 */ /* 0x001fca000f8e0203 */
[----:B------:R-:W-:-:S03]  /*0090*/  MOV R19, R2 ;  /* 0x0000000200137202 */ /* 0x000fc60000000f00 */
[----:B--2---:R-:W-:Y:S05]  /*00a0*/  BRA.U !UP0, `(.L_x_6) ;  /* 0x0000002108407547 */ /* 0x004fea000b800000 */
[----:B------:R-:W0:Y:S01]  /*00b0*/  LDCU UR4, c[0x0][0x3b0] ;  /* 0x00007600ff0477ac */ /* 0x000e220008000800 */
[----:B------:R-:W-:Y:S01]  /*00c0*/  HFMA2 R23, -RZ, RZ, 0, 0 ;  /* 0x00000000ff177431 */ /* 0x000fe200000001ff */
[----:B------:R-:W-:Y:S01]  /*00d0*/  MOV R22, 0x1 ;  /* 0x0000000100167802 */ /* 0x000fe20000000f00 */
[----:B------:R-:W-:Y:S01]  /*00e0*/  UISETP.GE.U32.AND UP0, UPT, UR5, 0x8, UPT ;  /* 0x000000080500788c */ /* 0x000fe2000bf06070 */
[----:B------:R-:W-:Y:S01]  /*00f0*/  MOV R19, R2 ;  /* 0x0000000200137202 */ /* 0x000fe20000000f00 */
[----:B------:R-:W-:Y:S01]  /*0100*/  ULOP3.LUT UR6, UR5, 0x7, URZ, 0xc0, !UPT ;  /* 0x0000000705067892 */ /* 0x000fe2000f8ec0ff */
[----:B0-----:R-:W-:-:S06]  /*0110*/  IMAD.U32 R3, RZ, RZ, UR4 ;  /* 0x00000004ff037e24 */ /* 0x001fcc000f8e00ff */
[----:B------:R-:W-:Y:S05]  /*0120*/  BRA.U !UP0, `(.L_x_7) ;  /* 0x0000001108387547 */ /* 0x000fea000b800000 */
[----:B------:R-:W0:Y:S01]  /*0130*/  LDC.64 R16, c[0x0][0x390] ;  /* 0x0000e400ff107b82 */ /* 0x000e220000000a00 */
[----:B------:R-:W-:Y:S01]  /*0140*/  UIADD3 UR7, UPT, UPT, UR5, -0x4, URZ ;  /* 0xfffffffc05077890 */ /* 0x000fe2000fffe0ff */
[----:B------:R-:W-:Y:S01]  /*0150*/  MOV R23, RZ ;  /* 0x000000ff00177202 */ /* 0x000fe20000000f00 */
[----:B------:R-:W-:Y:S01]  /*0160*/  ULOP3.LUT UR4, UR5, 0xfffffff8, URZ, 0xc0, !UPT ;  /* 0xfffffff805047892 */ /* 0x000fe2000f8ec0ff */
[----:B------:R-:W-:Y:S02]  /*0170*/  MOV R22, 0x1 ;  /* 0x0000000100167802 */ /* 0x000fe40000000f00 */
[----:B------:R-:W-:Y:S01]  /*0180*/  MOV R19, R2 ;  /* 0x0000000200137202 */ /* 0x000fe20000000f00 */
[----:B------:R-:W-:Y:S01]  /*0190*/  UIADD3 UR4, UPT, UPT, -UR4, URZ, URZ ;  /* 0x000000ff04047290 */ /* 0x000fe2000fffe1ff */
[----:B------:R-:W1:Y:S01]  /*01a0*/  LDC.64 R14, c[0x0][0x398] ;  /* 0x0000e600ff0e7b82 */ /* 0x000e620000000a00 */
[----:B------:R-:W-:-:S07]  /*01b0*/  MOV R0, UR7 ;  /* 0x0000000700007c02 */ /* 0x000fce0008000f00 */
[----:B------:R-:W2:Y:S08]  /*01c0*/  LDC.64 R12, c[0x0][0x3a0] ;  /* 0x0000e800ff0c7b82 */ /* 0x000eb00000000a00 */
[----:B------:R-:W3:Y:S02]  /*01d0*/  LDC.64 R10, c[0x0][0x3a8] ;  /* 0x0000ea00ff0a7b82 */ /* 0x000ee40000000a00 */
.L_x_8:
[----:B------:R-:W-:-:S04]  /*01e0*/  VIADD R29, R0, 0x3 ;  /* 0x00000003001d7836 */ /* 0x000fc80000000000 */
[----:B---3--:R-:W-:-:S05]  /*01f0*/  IMAD.WIDE.U32 R6, R29, 0x4, R10 ;  /* 0x000000041d067825 */ /* 0x008fca00078e000a */
[----:B------:R3:W4:Y:S01]  /*0200*/  LDG.E R18, desc[UR8][R6.64] ;  /* 0x0000000806127981 */ /* 0x000722000c1e1900 */
[C---:B------:R-:W-:Y:S02]  /*0210*/  IADD3 R4, PT, PT, R0.reuse, 0x1, RZ ;  /* 0x0000000100047810 */ /* 0x040fe40007ffe0ff */
[----:B------:R-:W-:-:S03]  /*0220*/  IADD3 R3, PT, PT, R0, 0x2, RZ ;  /* 0x0000000200037810 */ /* 0x000fc60007ffe0ff */
[----:B------:R-:W-:-:S04]  /*0230*/  IMAD.WIDE.U32 R8, R4, 0x4, R10 ;  /* 0x0000000404087825 */ /* 0x000fc800078e000a */
[----:B------:R-:W-:Y:S01]  /*0240*/  IMAD.WIDE.U32 R20, R3, 0x4, R10 ;  /* 0x0000000403147825 */ /* 0x000fe200078e000a */
[----:B------:R-:W5:Y:S05]  /*0250*/  LDG.E R28, desc[UR8][R8.64] ;  /* 0x00000008081c7981 */ /* 0x000f6a000c1e1900 */
[----:B------:R-:W2:Y:S01]  /*0260*/  LDG.E R21, desc[UR8][R20.64] ;  /* 0x0000000814157981 */ /* 0x000ea2000c1e1900 */
[----:B---3--:R-:W-:Y:S01]  /*0270*/  HFMA2 R6, -RZ, RZ, 0, 0 ;  /* 0x00000000ff067431 */ /* 0x008fe200000001ff */
[----:B----4-:R-:W3:Y:S08]  /*0280*/  I2F.U32.RP R24, R18 ;  /* 0x0000001200187306 */ /* 0x010ef00000209000 */
[----:B---3--:R-:W3:Y:S08]  /*0290*/  MUFU.RCP R24, R24 ;  /* 0x0000001800187308 */ /* 0x008ef00000001000 */
[----:B-----5:R-:W4:Y:S01]  /*02a0*/  I2F.U32.RP R5, R28 ;  /* 0x0000001c00057306 */ /* 0x020f220000209000 */
[----:B---3--:R-:W-:-:S07]  /*02b0*/  IADD3 R25, PT, PT, R24, 0xffffffe, RZ ;  /* 0x0ffffffe18197810 */ /* 0x008fce0007ffe0ff */
[----:B------:R-:W3:Y:S08]  /*02c0*/  F2I.FTZ.U32.TRUNC.NTZ R7, R25 ;  /* 0x0000001900077305 */ /* 0x000ef0000021f000 */
[----:B----4-:R-:W4:Y:S01]  /*02d0*/  MUFU.RCP R5, R5 ;  /* 0x0000000500057308 */ /* 0x010f220000001000 */
[----:B------:R-:W-:-:S05]  /*02e0*/  IADD3 R27, PT, PT, RZ, -R18, RZ ;  /* 0x80000012ff1b7210 */ /* 0x000fca0007ffe0ff */
[----:B---3--:R-:W-:Y:S02]  /*02f0*/  IMAD R27, R27, R7, RZ ;  /* 0x000000071b1b7224 */ /* 0x008fe400078e02ff */
[----:B--2---:R-:W2:Y:S02]  /*0300*/  I2F.U32.RP R26, R21 ;  /* 0x00000015001a7306 */ /* 0x004ea40000209000 */
[----:B------:R-:W-:Y:S01]  /*0310*/  IMAD.HI.U32 R24, R7, R27, R6 ;  /* 0x0000001b07187227 */ /* 0x000fe200078e0006 */
[----:B----4-:R-:W-:-:S05]  /*0320*/  IADD3 R20, PT, PT, R5, 0xffffffe, RZ ;  /* 0x0ffffffe05147810 */ /* 0x010fca0007ffe0ff */
[----:B------:R-:W3:Y:S01]  /*0330*/  F2I.FTZ.U32.TRUNC.NTZ R7, R20 ;  /* 0x0000001400077305 */ /* 0x000ee2000021f000 */
[----:B------:R-:W-:-:S07]  /*0340*/  IADD3 R25, PT, PT, RZ, -R28, RZ ;  /* 0x8000001cff197210 */ /* 0x000fce0007ffe0ff */
[----:B--2---:R-:W2:Y:S01]  /*0350*/  MUFU.RCP R26, R26 ;  /* 0x0000001a001a7308 */ /* 0x004ea20000001000 */
[----:B---3--:R-:W-:-:S04]  /*0360*/  IMAD R25, R25, R7, RZ ;  /* 0x0000000719197224 */ /* 0x008fc800078e02ff */
[----:B------:R-:W-:-:S04]  /*0370*/  IMAD.HI.U32 R25, R7, R25, R6 ;  /* 0x0000001907197227 */ /* 0x000fc800078e0006 */
[----:B------:R-:W-:-:S05]  /*0380*/  IMAD.WIDE.U32 R6, R0, 0x4, R10 ;  /* 0x0000000400067825 */ /* 0x000fca00078e000a */
[----:B------:R3:W4:Y:S01]  /*0390*/  LDG.E R20, desc[UR8][R6.64] ;  /* 0x0000000806147981 */ /* 0x000722000c1e1900 */
[----:B--2---:R-:W-:-:S04]  /*03a0*/  VIADD R8, R26, 0xffffffe ;  /* 0x0ffffffe1a087836 */ /* 0x004fc80000000000 */
[----:B------:R2:W5:Y:S01]  /*03b0*/  F2I.FTZ.U32.TRUNC.NTZ R9, R8 ;  /* 0x0000000800097305 */ /* 0x000562000021f000 */
[----:B------:R-:W-:Y:S01]  /*03c0*/  IADD3 R5, PT, PT, RZ, -R21, RZ ;  /* 0x80000015ff057210 */ /* 0x000fe20007ffe0ff */
[----:B------:R-:W-:-:S04]  /*03d0*/  IMAD.HI.U32 R24, R24, R19, RZ ;  /* 0x0000001318187227 */ /* 0x000fc800078e00ff */
[----:B--2---:R-:W-:Y:S02]  /*03e0*/  IMAD.MOV.U32 R8, RZ, RZ, RZ ;  /* 0x000000ffff087224 */ /* 0x004fe400078e00ff */
[----:B-----5:R-:W-:-:S04]  /*03f0*/  IMAD R5, R5, R9, RZ ;  /* 0x0000000905057224 */ /* 0x020fc800078e02ff */
[----:B------:R-:W-:Y:S01]  /*0400*/  IMAD.HI.U32 R5, R9, R5, R8 ;  /* 0x0000000509057227 */ /* 0x000fe200078e0008 */
[----:B------:R-:W-:-:S05]  /*0410*/  IADD3 R9, PT, PT, -R24, RZ, RZ ;  /* 0x000000ff18097210 */ /* 0x000fca0007ffe1ff */
[----:B------:R-:W-:-:S05]  /*0420*/  IMAD R9, R18, R9, R19 ;  /* 0x0000000912097224 */ /* 0x000fca00078e0213 */
[----:B------:R-:W-:Y:S02]  /*0430*/  ISETP.GE.U32.AND P0, PT, R9, R18, PT ;  /* 0x000000120900720c */ /* 0x000fe40003f06070 */
[----:B------:R-:W-:-:S11]  /*0440*/  ISETP.NE.U32.AND P2, PT, R18, RZ, PT ;  /* 0x000000ff1200720c */ /* 0x000fd60003f45070 */
[----:B------:R-:W-:-:S04]  /*0450*/  @P0 IADD3 R9, PT, PT, -R18, R9, RZ ;  /* 0x0000000912090210 */ /* 0x000fc80007ffe1ff */
[----:B------:R-:W-:Y:S02]  /*0460*/  ISETP.GE.U32.AND P1, PT, R9, R18, PT ;  /* 0x000000120900720c */ /* 0x000fe40003f26070 */
[----:B------:R-:W-:Y:S01]  /*0470*/  @P0 IADD3 R24, PT, PT, R24, 0x1, RZ ;  /* 0x0000000118180810 */ /* 0x000fe20007ffe0ff */
[----:B0-----:R-:W-:-:S10]  /*0480*/  IMAD.WIDE.U32 R8, R29, 0x4, R16 ;  /* 0x000000041d087825 */ /* 0x001fd400078e0010 */
[----:B------:R-:W-:Y:S02]  /*0490*/  @P1 IADD3 R24, PT, PT, R24, 0x1, RZ ;  /* 0x0000000118181810 */ /* 0x000fe40007ffe0ff */
[----:B------:R-:W-:-:S05]  /*04a0*/  @!P2 LOP3.LUT R24, RZ, R18, RZ, 0x33, !PT ;  /* 0x00000012ff18a212 */ /* 0x000fca00078e33ff */
[----:B---3--:R-:W-:-:S04]  /*04b0*/  IMAD.MOV R6, RZ, RZ, -R24 ;  /* 0x000000ffff067224 */ /* 0x008fc800078e0a18 */
[----:B------:R-:W-:Y:S02]  /*04c0*/  IMAD R18, R18, R6, R19 ;  /* 0x0000000612127224 */ /* 0x000fe400078e0213 */
[----:B------:R0:W2:Y:S01]  /*04d0*/  LDG.E R19, desc[UR8][R8.64] ;  /* 0x0000000808137981 */ /* 0x0000a2000c1e1900 */
[----:B------:R-:W-:-:S05]  /*04e0*/  IMAD.HI.U32 R6, R5, R24, RZ ;  /* 0x0000001805067227 */ /* 0x000fca00078e00ff */
[----:B------:R-:W-:-:S05]  /*04f0*/  IADD3 R26, PT, PT, -R6, RZ, RZ ;  /* 0x000000ff061a7210 */ /* 0x000fca0007ffe1ff */
[----:B------:R-:W-:-:S05]  /*0500*/  IMAD R26, R21, R26, R24 ;  /* 0x0000001a151a7224 */ /* 0x000fca00078e0218 */
[----:B------:R-:W-:Y:S02]  /*0510*/  ISETP.GE.U32.AND P0, PT, R26, R21, PT ;  /* 0x000000151a00720c */ /* 0x000fe40003f06070 */
[----:B------:R-:W-:-:S11]  /*0520*/  ISETP.NE.U32.AND P2, PT, R21, RZ, PT ;  /* 0x000000ff1500720c */ /* 0x000fd60003f45070 */
[----:B------:R-:W-:-:S04]  /*0530*/  @P0 IADD3 R26, PT, PT, -R21, R26, RZ ;  /* 0x0000001a151a0210 */ /* 0x000fc80007ffe1ff */
[----:B------:R-:W-:Y:S02]  /*0540*/  ISETP.GE.U32.AND P1, PT, R26, R21, PT ;  /* 0x000000151a00720c */ /* 0x000fe40003f26070 */
[----:B------:R-:W-:-:S11]  /*0550*/  @P0 IADD3 R6, PT, PT, R6, 0x1, RZ ;  /* 0x0000000106060810 */ /* 0x000fd60007ffe0ff */
[----:B------:R-:W-:Y:S02]  /*0560*/  @P1 IADD3 R6, PT, PT, R6, 0x1, RZ ;  /* 0x0000000106061810 */ /* 0x000fe40007ffe0ff */
[----:B------:R-:W-:-:S05]  /*0570*/  @!P2 LOP3.LUT R6, RZ, R21, RZ, 0x33, !PT ;  /* 0x00000015ff06a212 */ /* 0x000fca00078e33ff */
[----:B------:R-:W-:-:S04]  /*0580*/  IMAD.HI.U32 R7, R25, R6, RZ ;  /* 0x0000000619077227 */ /* 0x000fc800078e00ff */
[----:B------:R-:W-:-:S04]  /*0590*/  IMAD.MOV R5, RZ, RZ, -R7 ;  /* 0x000000ffff057224 */ /* 0x000fc800078e0a07 */
[----:B------:R-:W-:-:S05]  /*05a0*/  IMAD R5, R28, R5, R6 ;  /* 0x000000051c057224 */ /* 0x000fca00078e0206 */
[----:B------:R-:W-:Y:S02]  /*05b0*/  ISETP.GE.U32.AND P0, PT, R5, R28, PT ;  /* 0x0000001c0500720c */ /* 0x000fe40003f06070 */
[----:B------:R-:W-:-:S05]  /*05c0*/  IADD3 R25, PT, PT, -R6, RZ, RZ ;  /* 0x000000ff06197210 */ /* 0x000fca0007ffe1ff */
[----:B------:R-:W-:-:S06]  /*05d0*/  IMAD R21, R21, R25, R24 ;  /* 0x0000001915157224 */ /* 0x000fcc00078e0218 */
[----:B------:R-:W-:-:S04]  /*05e0*/  @P0 IADD3 R5, PT, PT, -R28, R5, RZ ;  /* 0x000000051c050210 */ /* 0x000fc80007ffe1ff */
[----:B------:R-:W-:Y:S02]  /*05f0*/  ISETP.GE.U32.AND P1, PT, R5, R28, PT ;  /* 0x0000001c0500720c */ /* 0x000fe40003f26070 */
[----:B------:R-:W-:Y:S02]  /*0600*/  IADD3 R5, PT, PT, R0, -0x1, RZ ;  /* 0xffffffff00057810 */ /* 0x000fe40007ffe0ff */
[----:B------:R-:W-:Y:S02]  /*0610*/  ISETP.NE.U32.AND P2, PT, R28, RZ, PT ;  /* 0x000000ff1c00720c */ /* 0x000fe40003f45070 */
[----:B------:R-:W-:-:S07]  /*0620*/  @P0 IADD3 R7, PT, PT, R7, 0x1, RZ ;  /* 0x0000000107070810 */ /* 0x000fce0007ffe0ff */
[----:B------:R-:W-:-:S04]  /*0630*/  @P1 IADD3 R7, PT, PT, R7, 0x1, RZ ;  /* 0x0000000107071810 */ /* 0x000fc80007ffe0ff */
[----:B------:R-:W-:Y:S01]  /*0640*/  @!P2 LOP3.LUT R7, RZ, R28, RZ, 0x33, !PT ;  /* 0x0000001cff07a212 */ /* 0x000fe200078e33ff */
[----:B----4-:R-:W3:Y:S08]  /*0650*/  I2F.U32.RP R26, R20 ;  /* 0x00000014001a7306 */ /* 0x010ef00000209000 */
[----:B---3--:R-:W0:Y:S01]  /*0660*/  MUFU.RCP R26, R26 ;  /* 0x0000001a001a7308 */ /* 0x008e220000001000 */
[----:B------:R-:W-:-:S02]  /*0670*/  IADD3 R25, PT, PT, RZ, -R20, RZ ;  /* 0x80000014ff197210 */ /* 0x000fc40007ffe0ff */
[----:B0-----:R-:W-:-:S05]  /*0680*/  IADD3 R8, PT, PT, R26, 0xffffffe, RZ ;  /* 0x0ffffffe1a087810 */ /* 0x001fca0007ffe0ff */
[----:B------:R0:W3:Y:S02]  /*0690*/  F2I.FTZ.U32.TRUNC.NTZ R9, R8 ;  /* 0x0000000800097305 */ /* 0x0000e4000021f000 */
[----:B0-----:R-:W-:Y:S02]  /*06a0*/  IMAD.MOV.U32 R8, RZ, RZ, RZ ;  /* 0x000000ffff087224 */ /* 0x001fe400078e00ff */
[----:B---3--:R-:W-:-:S04]  /*06b0*/  IMAD R25, R25, R9, RZ ;  /* 0x0000000919197224 */ /* 0x008fc800078e02ff */
[----:B------:R-:W-:-:S04]  /*06c0*/  IMAD.HI.U32 R26, R9, R25, R8 ;  /* 0x00000019091a7227 */ /* 0x000fc800078e0008 */
[----:B------:R-:W-:-:S05]  /*06d0*/  IMAD.WIDE.U32 R24, R5, 0x4, R10 ;  /* 0x0000000405187825 */ /* 0x000fca00078e000a */
[----:B------:R0:W3:Y:S01]  /*06e0*/  LDG.E R27, desc[UR8][R24.64] ;  /* 0x00000008181b7981 */ /* 0x0000e2000c1e1900 */
[----:B--2---:R-:W-:-:S05]  /*06f0*/  IADD3 R19, PT, PT, R18, R19, RZ ;  /* 0x0000001312137210 */ /* 0x004fca0007ffe0ff */
[----:B-1----:R-:W-:-:S06]  /*0700*/  IMAD.WIDE.U32 R18, R19, 0x4, R14 ;  /* 0x0000000413127825 */ /* 0x002fcc00078e000e */
[----:B------:R-:W2:Y:S01]  /*0710*/  LDG.E R18, desc[UR8][R18.64] ;  /* 0x0000000812127981 */ /* 0x000ea2000c1e1900 */
[----:B------:R-:W-:-:S04]  /*0720*/  IMAD.MOV R9, RZ, RZ, -R7 ;  /* 0x000000ffff097224 */ /* 0x000fc800078e0a07 */
[----:B------:R-:W-:Y:S02]  /*0730*/  IMAD R6, R28, R9, R6 ;  /* 0x000000091c067224 */ /* 0x000fe400078e0206 */
[----:B------:R-:W-:-:S06]  /*0740*/  IMAD.WIDE.U32 R8, R3, 0x4, R16 ;  /* 0x0000000403087825 */ /* 0x000fcc00078e0010 */
[----:B------:R1:W4:Y:S01]  /*0750*/  LDG.E R8, desc[UR8][R8.64] ;  /* 0x0000000808087981 */ /* 0x000322000c1e1900 */
[----:B0-----:R-:W-:-:S05]  /*0760*/  IMAD.HI.U32 R24, R26, R7, RZ ;  /* 0x000000071a187227 */ /* 0x001fca00078e00ff */
        /* <DEDUP_REMOVED lines=8> */
[----:B------:R-:W-:-:S04]  /*07f0*/  @!P2 LOP3.LUT R24, RZ, R20, RZ, 0x33, !PT ;  /* 0x00000014ff18a212 */ /* 0x000fc800078e33ff */
[----:B-1----:R-:W-:-:S05]  /*0800*/  IADD3 R9, PT, PT, -R24, RZ, RZ ;  /* 0x000000ff18097210 */ /* 0x002fca0007ffe1ff */
[----:B------:R-:W-:Y:S02]  /*0810*/  IMAD R7, R20, R9, R7 ;  /* 0x0000000914077224 */ /* 0x000fe400078e0207 */
[----:B------:R-:W-:-:S06]  /*0820*/  IMAD.WIDE.U32 R28, R29, 0x4, R12 ;  /* 0x000000041d1c7825 */ /* 0x000fcc00078e000c */
[----:B------:R-:W5:Y:S01]  /*0830*/  LDG.E R29, desc[UR8][R28.64] ;  /* 0x000000081c1d7981 */ /* 0x000f62000c1e1900 */
[----:B---3--:R-:W0:Y:S08]  /*0840*/  I2F.U32.RP R26, R27 ;  /* 0x0000001b001a7306 */ /* 0x008e300000209000 */
[----:B0-----:R-:W0:Y:S01]  /*0850*/  MUFU.RCP R26, R26 ;  /* 0x0000001a001a7308 */ /* 0x001e220000001000 */
[----:B--2---:R-:W-:-:S02]  /*0860*/  IMAD R23, R18, R22, R23 ;  /* 0x0000001612177224 */ /* 0x004fc400078e0217 */
[----:B0-----:R-:W-:-:S05]  /*0870*/  VIADD R18, R26, 0xffffffe ;  /* 0x0ffffffe1a127836 */ /* 0x001fca0000000000 */
[----:B------:R0:W1:Y:S01]  /*0880*/  F2I.FTZ.U32.TRUNC.NTZ R19, R18 ;  /* 0x0000001200137305 */ /* 0x000062000021f000 */
[----:B------:R-:W-:Y:S02]  /*0890*/  IADD3 R25, PT, PT, RZ, -R27, RZ ;  /* 0x8000001bff197210 */ /* 0x000fe40007ffe0ff */
[----:B----4-:R-:W-:Y:S01]  /*08a0*/  IADD3 R21, PT, PT, R21, R8, RZ ;  /* 0x0000000815157210 */ /* 0x010fe20007ffe0ff */
[----:B------:R-:W-:Y:S01]  /*08b0*/  IMAD.WIDE.U32 R8, R4, 0x4, R16 ;  /* 0x0000000404087825 */ /* 0x000fe200078e0010 */
[----:B0-----:R-:W-:-:S05]  /*08c0*/  MOV R18, RZ ;  /* 0x000000ff00127202 */ /* 0x001fca0000000f00 */
[----:B------:R0:W2:Y:S01]  /*08d0*/  LDG.E R9, desc[UR8][R8.64] ;  /* 0x0000000808097981 */ /* 0x0000a2000c1e1900 */
[----:B-1----:R-:W-:-:S04]  /*08e0*/  IMAD R25, R25, R19, RZ ;  /* 0x0000001319197224 */ /* 0x002fc800078e02ff */
[----:B------:R-:W-:-:S06]  /*08f0*/  IMAD.HI.U32 R19, R19, R25, R18 ;  /* 0x0000001913137227 */ /* 0x000fcc00078e0012 */
[----:B0-----:R-:W-:-:S04]  /*0900*/  IMAD.HI.U32 R8, R19, R24, RZ ;  /* 0x0000001813087227 */ /* 0x001fc800078e00ff */
[----:B------:R-:W-:-:S04]  /*0910*/  IMAD.MOV R18, RZ, RZ, -R8 ;  /* 0x000000ffff127224 */ /* 0x000fc800078e0a08 */
[----:B------:R-:W-:-:S05]  /*0920*/  IMAD R18, R27, R18, R24 ;  /* 0x000000121b127224 */ /* 0x000fca00078e0218 */
[----:B------:R-:W-:Y:S02]  /*0930*/  ISETP.GE.U32.AND P0, PT, R18, R27, PT ;  /* 0x0000001b1200720c */ /* 0x000fe40003f06070 */
[----:B------:R-:W-:-:S11]  /*0940*/  IADD3 R25, PT, PT, R0, -0x2, RZ ;  /* 0xfffffffe00197810 */ /* 0x000fd60007ffe0ff */
[----:B------:R-:W-:-:S04]  /*0950*/  @P0 IADD3 R18, PT, PT, -R27, R18, RZ ;  /* 0x000000121b120210 */ /* 0x000fc80007ffe1ff */
[----:B------:R-:W-:Y:S01]  /*0960*/  ISETP.GE.U32.AND P1, PT, R18, R27, PT ;  /* 0x0000001b1200720c */ /* 0x000fe20003f26070 */
[----:B------:R-:W-:-:S05]  /*0970*/  IMAD.WIDE.U32 R18, R25, 0x4, R10 ;  /* 0x0000000419127825 */ /* 0x000fca00078e000a */
[----:B------:R0:W3:Y:S01]  /*0980*/  LDG.E R26, desc[UR8][R18.64] ;  /* 0x00000008121a7981 */ /* 0x0000e2000c1e1900 */
[----:B------:R-:W-:-:S06]  /*0990*/  IMAD.WIDE.U32 R20, R21, 0x4, R14 ;  /* 0x0000000415147825 */ /* 0x000fcc00078e000e */
[----:B------:R-:W4:Y:S01]  /*09a0*/  LDG.E R20, desc[UR8][R20.64] ;  /* 0x0000000814147981 */ /* 0x000f22000c1e1900 */
[----:B------:R-:W-:Y:S02]  /*09b0*/  ISETP.NE.U32.AND P2, PT, R27, RZ, PT ;  /* 0x000000ff1b00720c */ /* 0x000fe40003f45070 */
[----:B------:R-:W-:-:S04]  /*09c0*/  @P0 IADD3 R8, PT, PT, R8, 0x1, RZ ;  /* 0x0000000108080810 */ /* 0x000fc80007ffe0ff */
[----:B------:R-:W-:Y:S01]  /*09d0*/  @P1 IADD3 R8, PT, PT, R8, 0x1, RZ ;  /* 0x0000000108081810 */ /* 0x000fe20007ffe0ff */
[----:B-----5:R-:W-:-:S06]  /*09e0*/  IMAD R29, R29, R22, RZ ;  /* 0x000000161d1d7224 */ /* 0x020fcc00078e02ff */
[----:B------:R-:W-:-:S05]  /*09f0*/  @!P2 LOP3.LUT R8, RZ, R27, RZ, 0x33, !PT ;  /* 0x0000001bff08a212 */ /* 0x000fca00078e33ff */
[----:B------:R-:W-:-:S04]  /*0a00*/  IMAD.MOV R22, RZ, RZ, -R8 ;  /* 0x000000ffff167224 */ /* 0x000fc800078e0a08 */
[----:B------:R-:W-:Y:S02]  /*0a10*/  IMAD R24, R27, R22, R24 ;  /* 0x000000161b187224 */ /* 0x000fe400078e0218 */
[----:B0-----:R-:W-:-:S05]  /*0a20*/  IMAD.WIDE.U32 R18, R0, 0x4, R16 ;  /* 0x0000000400127825 */ /* 0x001fca00078e0010 */
[----:B------:R0:W5:Y:S02]  /*0a30*/  LDG.E R28, desc[UR8][R18.64] ;  /* 0x00000008121c7981 */ /* 0x000164000c1e1900 */
[----:B0-----:R-:W-:Y:S01]  /*0a40*/  IMAD.WIDE.U32 R18, R4, 0x4, R12 ;  /* 0x0000000404127825 */ /* 0x001fe200078e000c */
[----:B--2---:R-:W-:Y:S01]  /*0a50*/  IADD3 R9, PT, PT, R6, R9, RZ ;  /* 0x0000000906097210 */ /* 0x004fe20007ffe0ff */
[----:B---3--:R-:W0:Y:S08]  /*0a60*/  I2F.U32.RP R21, R26 ;  /* 0x0000001a00157306 */ /* 0x008e300000209000 */
[----:B0-----:R-:W0:Y:S01]  /*0a70*/  MUFU.RCP R21, R21 ;  /* 0x0000001500157308 */ /* 0x001e220000001000 */
[----:B----4-:R-:W-:Y:S01]  /*0a80*/  IMAD R27, R29, R20, R23 ;  /* 0x000000141d1b7224 */ /* 0x010fe200078e0217 */
[----:B------:R-:W-:-:S02]  /*0a90*/  IADD3 R6, PT, PT, RZ, -R26, RZ ;  /* 0x8000001aff067210 */ /* 0x000fc40007ffe0ff */
[----:B0-----:R-:W-:-:S04]  /*0aa0*/  IADD3 R20, PT, PT, R21, 0xffffffe, RZ ;  /* 0x0ffffffe15147810 */ /* 0x001fc80007ffe0ff */
[----:B------:R0:W1:Y:S02]  /*0ab0*/  F2I.FTZ.U32.TRUNC.NTZ R21, R20 ;  /* 0x0000001400157305 */ /* 0x000064000021f000 */
[----:B0-----:R-:W-:Y:S02]  /*0ac0*/  HFMA2 R20, -RZ, RZ, 0, 0 ;  /* 0x00000000ff147431 */ /* 0x001fe400000001ff */
[----:B-1----:R-:W-:-:S04]  /*0ad0*/  IMAD R6, R6, R21, RZ ;  /* 0x0000001506067224 */ /* 0x002fc800078e02ff */
[----:B------:R-:W-:-:S06]  /*0ae0*/  IMAD.HI.U32 R21, R21, R6, R20 ;  /* 0x0000000615157227 */ /* 0x000fcc00078e0014 */
[----:B------:R-:W-:-:S04]  /*0af0*/  IMAD.HI.U32 R6, R21, R8, RZ ;  /* 0x0000000815067227 */ /* 0x000fc800078e00ff */
[----:B------:R-:W-:-:S04]  /*0b00*/  IMAD.MOV R21, RZ, RZ, -R6 ;  /* 0x000000ffff157224 */ /* 0x000fc800078e0a06 */
[----:B------:R-:W-:Y:S01]  /*0b10*/  IMAD R20, R26, R21, R8 ;  /* 0x000000151a147224 */ /* 0x000fe200078e0208 */
[----:B------:R-:W-:Y:S01]  /*0b20*/  IADD3 R21, PT, PT, R0, -0x3, RZ ;  /* 0xfffffffd00157810 */ /* 0x000fe20007ffe0ff */
[----:B------:R-:W-:Y:S02]  /*0b30*/  IMAD.WIDE.U32 R22, R3, 0x4, R12 ;  /* 0x0000000403167825 */ /* 0x000fe400078e000c */
[----:B------:R0:W2:Y:S04]  /*0b40*/  LDG.E R3, desc[UR8][R18.64] ;  /* 0x0000000812037981 */ /* 0x0000a8000c1e1900 */
[----:B------:R1:W3:Y:S01]  /*0b50*/  LDG.E R4, desc[UR8][R22.64] ;  /* 0x0000000816047981 */ /* 0x0002e2000c1e1900 */
[----:B0-----:R-:W-:-:S06]  /*0b60*/  IMAD.WIDE.U32 R18, R21, 0x4, R10 ;  /* 0x0000000415127825 */ /* 0x001fcc00078e000a */
[----:B------:R-:W4:Y:S01]  /*0b70*/  LDG.E R19, desc[UR8][R18.64] ;  /* 0x0000000812137981 */ /* 0x000f22000c1e1900 */
[----:B-1----:R-:W-:-:S05]  /*0b80*/  IMAD.WIDE.U32 R22, R9, 0x4, R14 ;  /* 0x0000000409167825 */ /* 0x002fca00078e000e */
[----:B------:R0:W5:Y:S01]  /*0b90*/  LDG.E R9, desc[UR8][R22.64] ;  /* 0x0000000816097981 */ /* 0x000162000c1e1900 */
[----:B------:R-:W-:Y:S02]  /*0ba0*/  ISETP.GE.U32.AND P0, PT, R20, R26, PT ;  /* 0x0000001a1400720c */ /* 0x000fe40003f06070 */
[----:B------:R-:W-:-:S11]  /*0bb0*/  ISETP.NE.U32.AND P2, PT, R26, RZ, PT ;  /* 0x000000ff1a00720c */ /* 0x000fd60003f45070 */
[----:B------:R-:W-:-:S04]  /*0bc0*/  @P0 IADD3 R20, PT, PT, -R26, R20, RZ ;  /* 0x000000141a140210 */ /* 0x000fc80007ffe1ff */
[----:B------:R-:W-:Y:S02]  /*0bd0*/  ISETP.GE.U32.AND P1, PT, R20, R26, PT ;  /* 0x0000001a1400720c */ /* 0x000fe40003f26070 */
[----:B------:R-:W-:-:S11]  /*0be0*/  @P0 IADD3 R6, PT, PT, R6, 0x1, RZ ;  /* 0x0000000106060810 */ /* 0x000fd60007ffe0ff */
[----:B------:R-:W-:Y:S02]  /*0bf0*/  @P1 IADD3 R6, PT, PT, R6, 0x1, RZ ;  /* 0x0000000106061810 */ /* 0x000fe40007ffe0ff */
[----:B------:R-:W-:-:S04]  /*0c00*/  @!P2 LOP3.LUT R6, RZ, R26, RZ, 0x33, !PT ;  /* 0x0000001aff06a212 */ /* 0x000fc800078e33ff */
[----:B0-----:R-:W-:Y:S01]  /*0c10*/  IADD3 R23, PT, PT, -R6, RZ, RZ ;  /* 0x000000ff06177210 */ /* 0x001fe20007ffe1ff */
[----:B----4-:R-:W0:Y:S01]  /*0c20*/  I2F.U32.RP R22, R19 ;  /* 0x0000001300167306 */ /* 0x010e220000209000 */
[----:B---3--:R-:W-:-:S07]  /*0c30*/  IMAD R20, R29, R4, RZ ;  /* 0x000000041d147224 */ /* 0x008fce00078e02ff */
[----:B0-----:R-:W0:Y:S01]  /*0c40*/  MUFU.RCP R22, R22 ;  /* 0x0000001600167308 */ /* 0x001e220000001000 */
[----:B-----5:R-:W-:Y:S01]  /*0c50*/  IMAD R4, R20, R9, R27 ;  /* 0x0000000914047224 */ /* 0x020fe200078e021b */
[----:B------:R-:W-:Y:S01]  /*0c60*/  IADD3 R29, PT, PT, R7, R28, RZ ;  /* 0x0000001c071d7210 */ /* 0x000fe20007ffe0ff */
[----:B0-----:R-:W-:-:S06]  /*0c70*/  VIADD R9, R22, 0xffffffe ;  /* 0x0ffffffe16097836 */ /* 0x001fcc0000000000 */
[----:B------:R-:W0:Y:S01]  /*0c80*/  F2I.FTZ.U32.TRUNC.NTZ R9, R9 ;  /* 0x0000000900097305 */ /* 0x000e22000021f000 */
[----:B------:R-:W-:Y:S01]  /*0c90*/  IMAD R7, R26, R23, R8 ;  /* 0x000000171a077224 */ /* 0x000fe200078e0208 */
[----:B------:R-:W-:Y:S01]  /*0ca0*/  IADD3 R8, PT, PT, RZ, -R19, RZ ;  /* 0x80000013ff087210 */ /* 0x000fe20007ffe0ff */
[----:B--2---:R-:W-:-:S04]  /*0cb0*/  IMAD R3, R20, R3, RZ ;  /* 0x0000000314037224 */ /* 0x004fc800078e02ff */
[----:B0-----:R-:W-:Y:S01]  /*0cc0*/  IMAD R18, R8, R9, RZ ;  /* 0x0000000908127224 */ /* 0x001fe200078e02ff */
[----:B------:R-:W-:-:S05]  /*0cd0*/  MOV R8, RZ ;  /* 0x000000ff00087202 */ /* 0x000fca0000000f00 */
[----:B------:R-:W-:-:S06]  /*0ce0*/  IMAD.HI.U32 R9, R9, R18, R8 ;  /* 0x0000001209097227 */ /* 0x000fcc00078e0008 */
[----:B------:R-:W-:-:S04]  /*0cf0*/  IMAD.HI.U32 R20, R9, R6, RZ ;  /* 0x0000000609147227 */ /* 0x000fc800078e00ff */
[----:B------:R-:W-:-:S04]  /*0d00*/  IMAD.MOV R8, RZ, RZ, -R20 ;  /* 0x000000ffff087224 */ /* 0x000fc800078e0a14 */
[----:B------:R-:W-:-:S05]  /*0d10*/  IMAD R8, R19, R8, R6 ;  /* 0x0000000813087224 */ /* 0x000fca00078e0206 */
[----:B------:R-:W-:Y:S02]  /*0d20*/  ISETP.GE.U32.AND P0, PT, R8, R19, PT ;  /* 0x000000130800720c */ /* 0x000fe40003f06070 */
[----:B------:R-:W-:-:S11]  /*0d30*/  ISETP.NE.U32.AND P2, PT, R19, RZ, PT ;  /* 0x000000ff1300720c */ /* 0x000fd60003f45070 */
[----:B------:R-:W-:-:S04]  /*0d40*/  @P0 IADD3 R8, PT, PT, -R19, R8, RZ ;  /* 0x0000000813080210 */ /* 0x000fc80007ffe1ff */
[----:B------:R-:W-:Y:S02]  /*0d50*/  ISETP.GE.U32.AND P1, PT, R8, R19, PT ;  /* 0x000000130800720c */ /* 0x000fe40003f26070 */
[----:B------:R-:W-:Y:S01]  /*0d60*/  @P0 IADD3 R20, PT, PT, R20, 0x1, RZ ;  /* 0x0000000114140810 */ /* 0x000fe20007ffe0ff */
[----:B------:R-:W-:-:S06]  /*0d70*/  IMAD.WIDE.U32 R22, R25, 0x4, R16 ;  /* 0x0000000419167825 */ /* 0x000fcc00078e0010 */
[----:B------:R0:W2:Y:S04]  /*0d80*/  LDG.E R22, desc[UR8][R22.64] ;  /* 0x0000000816167981 */ /* 0x0000a8000c1e1900 */
[----:B------:R-:W-:Y:S02]  /*0d90*/  @P1 IADD3 R20, PT, PT, R20, 0x1, RZ ;  /* 0x0000000114141810 */ /* 0x000fe40007ffe0ff */
[----:B------:R-:W-:-:S04]  /*0da0*/  @!P2 LOP3.LUT R20, RZ, R19, RZ, 0x33, !PT ;  /* 0x00000013ff14a212 */ /* 0x000fc800078e33ff */
[----:B------:R-:W-:Y:S01]  /*0db0*/  IADD3 R8, PT, PT, -R20, RZ, RZ ;  /* 0x000000ff14087210 */ /* 0x000fe20007ffe1ff */
[----:B0-----:R-:W-:-:S04]  /*0dc0*/  VIADD R23, R0, 0xfffffffc ;  /* 0xfffffffc00177836 */ /* 0x001fc80000000000 */
[----:B------:R-:W-:Y:S02]  /*0dd0*/  IMAD R6, R19, R8, R6 ;  /* 0x0000000813067224 */ /* 0x000fe400078e0206 */
[----:B------:R-:W-:-:S06]  /*0de0*/  IMAD.WIDE.U32 R8, R23, 0x4, R10 ;  /* 0x0000000417087825 */ /* 0x000fcc00078e000a */
[----:B------:R-:W3:Y:S01]  /*0df0*/  LDG.E R9, desc[UR8][R8.64] ;  /* 0x0000000808097981 */ /* 0x000ee2000c1e1900 */
[----:B------:R-:W-:-:S06]  /*0e00*/  IMAD.WIDE.U32 R28, R29, 0x4, R14 ;  /* 0x000000041d1c7825 */ /* 0x000fcc00078e000e */
[----:B------:R-:W4:Y:S01]  /*0e10*/  LDG.E R28, desc[UR8][R28.64] ;  /* 0x000000081c1c7981 */ /* 0x000f22000c1e1900 */
[----:B------:R-:W-:-:S06]  /*0e20*/  IMAD.WIDE.U32 R26, R5, 0x4, R16 ;  /* 0x00000004051a7825 */ /* 0x000fcc00078e0010 */
[----:B------:R-:W5:Y:S01]  /*0e30*/  LDG.E R27, desc[UR8][R26.64] ;  /* 0x000000081a1b7981 */ /* 0x000f62000c1e1900 */
[----:B------:R-:W-:-:S06]  /*0e40*/  IMAD.WIDE.U32 R18, R21, 0x4, R16 ;  /* 0x0000000415127825 */ /* 0x000fcc00078e0010 */
[----:B------:R-:W2:Y:S01]  /*0e50*/  LDG.E R19, desc[UR8][R18.64] ;  /* 0x0000000812137981 */ /* 0x000ea2000c1e1900 */
[----:B---3--:R-:W0:Y:S01]  /*0e60*/  I2F.U32.RP R8, R9 ;  /* 0x0000000900087306 */ /* 0x008e220000209000 */
[----:B----4-:R-:W-:-:S07]  /*0e70*/  IMAD R29, R3, R28, R4 ;  /* 0x0000001c031d7224 */ /* 0x010fce00078e0204 */
[----:B0-----:R-:W0:Y:S01]  /*0e80*/  MUFU.RCP R28, R8 ;  /* 0x00000008001c7308 */ /* 0x001e220000001000 */
[----:B-----5:R-:W-:Y:S01]  /*0e90*/  IADD3 R24, PT, PT, R24, R27, RZ ;  /* 0x0000001b18187210 */ /* 0x020fe20007ffe0ff */
[----:B------:R-:W-:Y:S01]  /*0ea0*/  IMAD.WIDE.U32 R26, R0, 0x4, R12 ;  /* 0x00000004001a7825 */ /* 0x000fe200078e000c */
[----:B--2---:R-:W-:-:S04]  /*0eb0*/  IADD3 R7, PT, PT, R7, R22, RZ ;  /* 0x0000001607077210 */ /* 0x004fc80007ffe0ff */
[----:B------:R1:W2:Y:S01]  /*0ec0*/  LDG.E R22, desc[UR8][R26.64] ;  /* 0x000000081a167981 */ /* 0x0002a2000c1e1900 */
[----:B------:R-:W-:-:S05]  /*0ed0*/  IMAD.WIDE.U32 R4, R5, 0x4, R12 ;  /* 0x0000000405047825 */ /* 0x000fca00078e000c */
[----:B------:R3:W4:Y:S01]  /*0ee0*/  LDG.E R18, desc[UR8][R4.64] ;  /* 0x0000000804127981 */ /* 0x000722000c1e1900 */
[--C-:B-1----:R-:W-:Y:S01]  /*0ef0*/  IMAD.WIDE.U32 R26, R25, 0x4, R12.reuse ;  /* 0x00000004191a7825 */ /* 0x102fe200078e000c */
[----:B0-----:R-:W-:Y:S02]  /*0f00*/  IADD3 R25, PT, PT, R28, 0xffffffe, RZ ;  /* 0x0ffffffe1c197810 */ /* 0x001fe40007ffe0ff */
[----:B------:R-:W-:Y:S02]  /*0f10*/  IADD3 R19, PT, PT, R6, R19, RZ ;  /* 0x0000001306137210 */ /* 0x000fe40007ffe0ff */
[----:B------:R0:W5:Y:S02]  /*0f20*/  LDG.E R8, desc[UR8][R26.64] ;  /* 0x000000081a087981 */ /* 0x000164000c1e1900 */
[----:B------:R-:W1:Y:S01]  /*0f30*/  F2I.FTZ.U32.TRUNC.NTZ R25, R25 ;  /* 0x0000001900197305 */ /* 0x000e62000021f000 */
[----:B---3--:R-:W-:-:S05]  /*0f40*/  IMAD.WIDE.U32 R4, R21, 0x4, R12 ;  /* 0x0000000415047825 */ /* 0x008fca00078e000c */
[----:B------:R3:W5:Y:S01]  /*0f50*/  LDG.E R21, desc[UR8][R4.64] ;  /* 0x0000000804157981 */ /* 0x000762000c1e1900 */
[----:B0-----:R-:W-:Y:S01]  /*0f60*/  IMAD.WIDE.U32 R26, R19, 0x4, R14 ;  /* 0x00000004131a7825 */ /* 0x001fe200078e000e */
[----:B------:R-:W-:-:S03]  /*0f70*/  ISETP.NE.U32.AND P2, PT, R9, RZ, PT ;  /* 0x000000ff0900720c */ /* 0x000fc60003f45070 */
[--C-:B------:R-:W-:Y:S02]  /*0f80*/  IMAD.WIDE.U32 R6, R7, 0x4, R14.reuse ;  /* 0x0000000407067825 */ /* 0x100fe400078e000e */
[----:B------:R-:W5:Y:S02]  /*0f90*/  LDG.E R26, desc[UR8][R26.64] ;  /* 0x000000081a1a7981 */ /* 0x000f64000c1e1900 */
[----:B---3--:R-:W-:Y:S02]  /*0fa0*/  IMAD.WIDE.U32 R4, R24, 0x4, R14 ;  /* 0x0000000418047825 */ /* 0x008fe400078e000e */
[----:B------:R-:W3:Y:S02]  /*0fb0*/  LDG.E R6, desc[UR8][R6.64] ;  /* 0x0000000806067981 */ /* 0x000ee4000c1e1900 */
[----:B------:R-:W-:Y:S02]  /*0fc0*/  IMAD.MOV R24, RZ, RZ, -R9 ;  /* 0x000000ffff187224 */ /* 0x000fe400078e0a09 */
[----:B------:R0:W5:Y:S02]  /*0fd0*/  LDG.E R28, desc[UR8][R4.64] ;  /* 0x00000008041c7981 */ /* 0x000164000c1e1900 */
[----:B-1----:R-:W-:-:S02]  /*0fe0*/  IMAD R19, R24, R25, RZ ;  /* 0x0000001918137224 */ /* 0x002fc400078e02ff */
[----:B------:R-:W-:-:S05]  /*0ff0*/  HFMA2 R24, -RZ, RZ, 0, 0 ;  /* 0x00000000ff187431 */ /* 0x000fca00000001ff */
[----:B------:R-:W-:-:S04]  /*1000*/  IMAD.HI.U32 R19, R25, R19, R24 ;  /* 0x0000001319137227 */ /* 0x000fc800078e0018 */
[----:B------:R-:W-:-:S06]  /*1010*/  IMAD.WIDE.U32 R24, R23, 0x4, R16 ;  /* 0x0000000417187825 */ /* 0x000fcc00078e0010 */
[----:B------:R-:W2:Y:S01]  /*1020*/  LDG.E R24, desc[UR8][R24.64] ;  /* 0x0000000818187981 */ /* 0x000ea2000c1e1900 */
[----:B------:R-:W-:-:S05]  /*1030*/  IMAD.HI.U32 R19, R19, R20, RZ ;  /* 0x0000001413137227 */ /* 0x000fca00078e00ff */
[----:B0-----:R-:W-:-:S05]  /*1040*/  IADD3 R4, PT, PT, -R19, RZ, RZ ;  /* 0x000000ff13047210 */ /* 0x001fca0007ffe1ff */
[----:B------:R-:W-:-:S05]  /*1050*/  IMAD R4, R9, R4, R20 ;  /* 0x0000000409047224 */ /* 0x000fca00078e0214 */
[----:B------:R-:W-:-:S13]  /*1060*/  ISETP.GE.U32.AND P0, PT, R4, R9, PT ;  /* 0x000000090400720c */ /* 0x000fda0003f06070 */
[----:B------:R-:W-:-:S04]  /*1070*/  @P0 IADD3 R4, PT, PT, -R9, R4, RZ ;  /* 0x0000000409040210 */ /* 0x000fc80007ffe1ff */
[----:B------:R-:W-:Y:S02]  /*1080*/  ISETP.GE.U32.AND P1, PT, R4, R9, PT ;  /* 0x000000090400720c */ /* 0x000fe40003f26070 */
[----:B------:R-:W-:-:S11]  /*1090*/  @P0 IADD3 R19, PT, PT, R19, 0x1, RZ ;  /* 0x0000000113130810 */ /* 0x000fd60007ffe0ff */
[----:B------:R-:W-:Y:S01]  /*10a0*/  @P1 VIADD R19, R19, 0x1 ;  /* 0x0000000113131836 */ /* 0x000fe20000000000 */
[----:B------:R-:W-:-:S04]  /*10b0*/  @!P2 LOP3.LUT R19, RZ, R9, RZ, 0x33, !PT ;  /* 0x00000009ff13a212 */ /* 0x000fc800078e33ff */
[----:B------:R-:W-:-:S05]  /*10c0*/  IADD3 R4, PT, PT, -R19, RZ, RZ ;  /* 0x000000ff13047210 */ /* 0x000fca0007ffe1ff */
[----:B------:R-:W-:Y:S02]  /*10d0*/  IMAD R9, R9, R4, R20 ;  /* 0x0000000409097224 */ /* 0x000fe400078e0214 */
[----:B------:R-:W-:-:S06]  /*10e0*/  IMAD.WIDE.U32 R4, R23, 0x4, R12 ;  /* 0x0000000417047825 */ /* 0x000fcc00078e000c */
[----:B------:R-:W3:Y:S01]  /*10f0*/  LDG.E R4, desc[UR8][R4.64] ;  /* 0x0000000804047981 */ /* 0x000ee2000c1e1900 */
[----:B--2---:R-:W-:-:S05]  /*1100*/  IADD3 R9, PT, PT, R9, R24, RZ ;  /* 0x0000001809097210 */ /* 0x004fca0007ffe0ff */
[----:B------:R-:W-:-:S06]  /*1110*/  IMAD.WIDE.U32 R24, R9, 0x4, R14 ;  /* 0x0000000409187825 */ /* 0x000fcc00078e000e */
[----:B------:R-:W2:Y:S01]  /*1120*/  LDG.E R24, desc[UR8][R24.64] ;  /* 0x0000000818187981 */ /* 0x000ea2000c1e1900 */
[----:B------:R-:W-:Y:S01]  /*1130*/  IMAD R3, R3, R22, RZ ;  /* 0x0000001603037224 */ /* 0x000fe200078e02ff */
[----:B------:R-:W-:-:S03]  /*1140*/  UIADD3 UR4, UPT, UPT, UR4, 0x8, URZ ;  /* 0x0000000804047890 */ /* 0x000fc6000fffe0ff */
[C---:B----4-:R-:W-:Y:S01]  /*1150*/  IMAD R7, R3.reuse, R18, RZ ;  /* 0x0000001203077224 */ /* 0x050fe200078e02ff */
[----:B------:R-:W-:Y:S01]  /*1160*/  UISETP.NE.AND UP0, UPT, UR4, URZ, UPT ;  /* 0x000000ff0400728c */ /* 0x000fe2000bf05270 */
[----:B-----5:R-:W-:Y:S02]  /*1170*/  IMAD R29, R3, R28, R29 ;  /* 0x0000001c031d7224 */ /* 0x020fe400078e021d */
[C---:B------:R-:W-:Y:S02]  /*1180*/  IMAD R8, R7.reuse, R8, RZ ;  /* 0x0000000807087224 */ /* 0x040fe400078e02ff */
[----:B---3--:R-:W-:Y:S02]  /*1190*/  IMAD R29, R7, R6, R29 ;  /* 0x00000006071d7224 */ /* 0x008fe400078e021d */
[C---:B------:R-:W-:Y:S02]  /*11a0*/  IMAD R21, R8.reuse, R21, RZ ;  /* 0x0000001508157224 */ /* 0x040fe400078e02ff */
[----:B------:R-:W-:Y:S01]  /*11b0*/  IMAD R29, R8, R26, R29 ;  /* 0x0000001a081d7224 */ /* 0x000fe200078e021d */
[----:B------:R-:W-:Y:S01]  /*11c0*/  IADD3 R0, PT, PT, R0, -0x8, RZ ;  /* 0xfffffff800007810 */ /* 0x000fe20007ffe0ff */
[----:B------:R-:W-:-:S02]  /*11d0*/  IMAD R22, R21, R4, RZ ;  /* 0x0000000415167224 */ /* 0x000fc400078e02ff */
[----:B--2---:R-:W-:Y:S01]  /*11e0*/  IMAD R23, R21, R24, R29 ;  /* 0x0000001815177224 */ /* 0x004fe200078e021d */
[----:B------:R-:W-:Y:S06]  /*11f0*/  BRA.U UP0, `(.L_x_8) ;  /* 0xffffffed00f87547 */ /* 0x000fec000b83ffff */
[----:B------:R-:W-:-:S07]  /*1200*/  IADD3 R3, PT, PT, R0, 0x4, RZ ;  /* 0x0000000400037810 */ /* 0x000fce0007ffe0ff */
.L_x_7:
[----:B------:R-:W-:-:S09]  /*1210*/  UISETP.NE.AND UP0, UPT, UR6, URZ, UPT ;  /* 0x000000ff0600728c */ /* 0x000fd2000bf05270 */
[----:B------:R-:W-:Y:S05]  /*1220*/  BRA.U !UP0, `(.L_x_9) ;  /* 0x0000000d08d87547 */ /* 0x000fea000b800000 */
[----:B------:R-:W-:Y:S02]  /*1230*/  UISETP.GE.U32.AND UP0, UPT, UR6, 0x4, UPT ;  /* 0x000000040600788c */ /* 0x000fe4000bf06070 */
[----:B------:R-:W-:-:S04]  /*1240*/  ULOP3.LUT UR7, UR5, 0x3, URZ, 0xc0, !UPT ;  /* 0x0000000305077892 */ /* 0x000fc8000f8ec0ff */
[----:B------:R-:W-:-:S03]  /*1250*/  UISETP.NE.AND UP1, UPT, UR7, URZ, UPT ;  /* 0x000000ff0700728c */ /* 0x000fc6000bf25270 */
[----:B------:R-:W-:Y:S08]  /*1260*/  BRA.U !UP0, `(.L_x_10) ;  /* 0x0000000908187547 */ /* 0x000ff0000b800000 */
[----:B------:R-:W0:Y:S01]  /*1270*/  LDC.64 R10, c[0x0][0x3a8] ;  /* 0x0000ea00ff0a7b82 */ /* 0x000e220000000a00 */
[----:B------:R-:W-:-:S04]  /*1280*/  VIADD R9, R3, 0xffffffff ;  /* 0xffffffff03097836 */ /* 0x000fc80000000000 */
[----:B0-----:R-:W-:-:S05]  /*1290*/  IMAD.WIDE.U32 R12, R9, 0x4, R10 ;  /* 0x00000004090c7825 */ /* 0x001fca00078e000a */
[----:B------:R0:W2:Y:S01]  /*12a0*/  LDG.E R6, desc[UR8][R12.64] ;  /* 0x000000080c067981 */ /* 0x0000a2000c1e1900 */
[----:B------:R-:W-:-:S05]  /*12b0*/  IADD3 R5, PT, PT, R3, -0x2, RZ ;  /* 0xfffffffe03057810 */ /* 0x000fca0007ffe0ff */
[----:B------:R-:W-:-:S05]  /*12c0*/  IMAD.WIDE.U32 R14, R5, 0x4, R10 ;  /* 0x00000004050e7825 */ /* 0x000fca00078e000a */
[----:B------:R1:W3:Y:S01]  /*12d0*/  LDG.E R8, desc[UR8][R14.64] ;  /* 0x000000080e087981 */ /* 0x0002e2000c1e1900 */
[----:B------:R-:W-:-:S05]  /*12e0*/  IADD3 R0, PT, PT, R3, -0x3, RZ ;  /* 0xfffffffd03007810 */ /* 0x000fca0007ffe0ff */
[----:B------:R-:W-:-:S06]  /*12f0*/  IMAD.WIDE.U32 R16, R0, 0x4, R10 ;  /* 0x0000000400107825 */ /* 0x000fcc00078e000a */
[----:B------:R-:W4:Y:S01]  /*1300*/  LDG.E R16, desc[UR8][R16.64] ;  /* 0x0000000810107981 */ /* 0x000f22000c1e1900 */
[----:B------:R-:W-:-:S05]  /*1310*/  IADD3 R4, PT, PT, R3, -0x4, RZ ;  /* 0xfffffffc03047810 */ /* 0x000fca0007ffe0ff */
[----:B------:R-:W-:Y:S02]  /*1320*/  IMAD.WIDE.U32 R20, R4, 0x4, R10 ;  /* 0x0000000404147825 */ /* 0x000fe400078e000a */
[----:B------:R-:W5:Y:S03]  /*1330*/  LDC.64 R10, c[0x0][0x390] ;  /* 0x0000e400ff0a7b82 */ /* 0x000f660000000a00 */
[----:B------:R-:W4:Y:S01]  /*1340*/  LDG.E R7, desc[UR8][R20.64] ;  /* 0x0000000814077981 */ /* 0x000f22000c1e1900 */
[----:B-----5:R-:W-:-:S05]  /*1350*/  IMAD.WIDE.U32 R24, R9, 0x4, R10 ;  /* 0x0000000409187825 */ /* 0x020fca00078e000a */
[----:B------:R5:W4:Y:S01]  /*1360*/  LDG.E R3, desc[UR8][R24.64] ;  /* 0x0000000818037981 */ /* 0x000b22000c1e1900 */
[----:B0-----:R-:W-:-:S04]  /*1370*/  IMAD.WIDE.U32 R12, R5, 0x4, R10 ;  /* 0x00000004050c7825 */ /* 0x001fc800078e000a */
[--C-:B-1----:R-:W-:Y:S02]  /*1380*/  IMAD.WIDE.U32 R14, R0, 0x4, R10.reuse ;  /* 0x00000004000e7825 */ /* 0x102fe400078e000a */
[----:B------:R-:W4:Y:S02]  /*1390*/  LDG.E R12, desc[UR8][R12.64] ;  /* 0x000000080c0c7981 */ /* 0x000f24000c1e1900 */
[----:B------:R-:W-:Y:S02]  /*13a0*/  IMAD.WIDE.U32 R10, R4, 0x4, R10 ;  /* 0x00000004040a7825 */ /* 0x000fe400078e000a */
[----:B------:R-:W4:Y:S04]  /*13b0*/  LDG.E R17, desc[UR8][R14.64] ;  /* 0x000000080e117981 */ /* 0x000f28000c1e1900 */
[----:B------:R0:W4:Y:S01]  /*13c0*/  LDG.E R18, desc[UR8][R10.64] ;  /* 0x000000080a127981 */ /* 0x000122000c1e1900 */
[----:B--2---:R-:W1:Y:S01]  /*13d0*/  I2F.U32.RP R26, R6 ;  /* 0x00000006001a7306 */ /* 0x004e620000209000 */
[----:B-----5:R-:W-:Y:S01]  /*13e0*/  IMAD.MOV R25, RZ, RZ, -R6 ;  /* 0x000000ffff197224 */ /* 0x020fe200078e0a06 */
[----:B------:R-:W-:-:S06]  /*13f0*/  ISETP.NE.U32.AND P2, PT, R6, RZ, PT ;  /* 0x000000ff0600720c */ /* 0x000fcc0003f45070 */
[----:B---3--:R-:W2:Y:S08]  /*1400*/  I2F.U32.RP R24, R8 ;  /* 0x0000000800187306 */ /* 0x008eb00000209000 */
[----:B-1----:R-:W1:Y:S08]  /*1410*/  MUFU.RCP R26, R26 ;  /* 0x0000001a001a7308 */ /* 0x002e700000001000 */
[----:B--2---:R-:W0:Y:S01]  /*1420*/  MUFU.RCP R24, R24 ;  /* 0x0000001800187308 */ /* 0x004e220000001000 */
[----:B-1----:R-:W-:-:S07]  /*1430*/  IADD3 R20, PT, PT, R26, 0xffffffe, RZ ;  /* 0x0ffffffe1a147810 */ /* 0x002fce0007ffe0ff */
[----:B------:R1:W2:Y:S01]  /*1440*/  F2I.FTZ.U32.TRUNC.NTZ R21, R20 ;  /* 0x0000001400157305 */ /* 0x0002a2000021f000 */
[----:B0-----:R-:W-:-:S07]  /*1450*/  IADD3 R10, PT, PT, R24, 0xffffffe, RZ ;  /* 0x0ffffffe180a7810 */ /* 0x001fce0007ffe0ff */
[----:B------:R0:W-:Y:S01]  /*1460*/  F2I.FTZ.U32.TRUNC.NTZ R11, R10 ;  /* 0x0000000a000b7305 */ /* 0x0001e2000021f000 */
[----:B-1----:R-:W-:Y:S01]  /*1470*/  MOV R20, RZ ;  /* 0x000000ff00147202 */ /* 0x002fe20000000f00 */
[----:B--2---:R-:W-:Y:S02]  /*1480*/  IMAD R25, R25, R21, RZ ;  /* 0x0000001519197224 */ /* 0x004fe400078e02ff */
[----:B0-----:R-:W-:Y:S02]  /*1490*/  HFMA2 R10, -RZ, RZ, 0, 0 ;  /* 0x00000000ff0a7431 */ /* 0x001fe400000001ff */
[----:B------:R-:W-:Y:S02]  /*14a0*/  IMAD.HI.U32 R14, R21, R25, R20 ;  /* 0x00000019150e7227 */ /* 0x000fe400078e0014 */
[----:B----4-:R-:W0:Y:S04]  /*14b0*/  I2F.U32.RP R20, R16 ;  /* 0x0000001000147306 */ /* 0x010e280000209000 */
[----:B------:R-:W-:-:S05]  /*14c0*/  IMAD.HI.U32 R21, R14, R19, RZ ;  /* 0x000000130e157227 */ /* 0x000fca00078e00ff */
[----:B------:R-:W-:-:S05]  /*14d0*/  IADD3 R13, PT, PT, -R21, RZ, RZ ;  /* 0x000000ff150d7210 */ /* 0x000fca0007ffe1ff */
[----:B------:R-:W-:Y:S01]  /*14e0*/  IMAD R13, R6, R13, R19 ;  /* 0x0000000d060d7224 */ /* 0x000fe200078e0213 */
[----:B0-----:R-:W0:Y:S04]  /*14f0*/  MUFU.RCP R20, R20 ;  /* 0x0000001400147308 */ /* 0x001e280000001000 */
[----:B------:R-:W-:-:S13]  /*1500*/  ISETP.GE.U32.AND P0, PT, R13, R6, PT ;  /* 0x000000060d00720c */ /* 0x000fda0003f06070 */
[----:B------:R-:W-:Y:S02]  /*1510*/  @P0 IADD3 R13, PT, PT, -R6, R13, RZ ;  /* 0x0000000d060d0210 */ /* 0x000fe40007ffe1ff */
[----:B------:R-:W-:Y:S02]  /*1520*/  @P0 IADD3 R21, PT, PT, R21, 0x1, RZ ;  /* 0x0000000115150810 */ /* 0x000fe40007ffe0ff */
[----:B------:R-:W-:Y:S01]  /*1530*/  ISETP.GE.U32.AND P1, PT, R13, R6, PT ;  /* 0x000000060d00720c */ /* 0x000fe20003f26070 */
[----:B------:R-:W-:-:S04]  /*1540*/  IMAD.MOV R13, RZ, RZ, -R8 ;  /* 0x000000ffff0d7224 */ /* 0x000fc800078e0a08 */
[----:B------:R-:W-:-:S04]  /*1550*/  IMAD R13, R13, R11, RZ ;  /* 0x0000000b0d0d7224 */ /* 0x000fc800078e02ff */
[----:B------:R-:W-:-:S04]  /*1560*/  IMAD.HI.U32 R14, R11, R13, R10 ;  /* 0x0000000d0b0e7227 */ /* 0x000fc800078e000a */
[----:B------:R-:W-:Y:S01]  /*1570*/  @P1 IADD3 R21, PT, PT, R21, 0x1, RZ ;  /* 0x0000000115151810 */ /* 0x000fe20007ffe0ff */
[----:B0-----:R-:W-:Y:S01]  /*1580*/  VIADD R10, R20, 0xffffffe ;  /* 0x0ffffffe140a7836 */ /* 0x001fe20000000000 */
[----:B------:R-:W-:Y:S02]  /*1590*/  @!P2 LOP3.LUT R21, RZ, R6, RZ, 0x33, !PT ;  /* 0x00000006ff15a212 */ /* 0x000fe400078e33ff */
[----:B------:R-:W-:Y:S01]  /*15a0*/  ISETP.NE.U32.AND P2, PT, R8, RZ, PT ;  /* 0x000000ff0800720c */ /* 0x000fe20003f45070 */
[----:B------:R0:W-:Y:S02]  /*15b0*/  F2I.FTZ.U32.TRUNC.NTZ R11, R10 ;  /* 0x0000000a000b7305 */ /* 0x0001e4000021f000 */
[----:B------:R-:W-:-:S05]  /*15c0*/  IMAD.HI.U32 R13, R14, R21, RZ ;  /* 0x000000150e0d7227 */ /* 0x000fca00078e00ff */
[----:B------:R-:W-:Y:S01]  /*15d0*/  IADD3 R15, PT, PT, -R13, RZ, RZ ;  /* 0x000000ff0d0f7210 */ /* 0x000fe20007ffe1ff */
[----:B------:R-:W1:Y:S01]  /*15e0*/  I2F.U32.RP R14, R7 ;  /* 0x00000007000e7306 */ /* 0x000e620000209000 */
[----:B0-----:R-:W-:-:S03]  /*15f0*/  IMAD.MOV.U32 R10, RZ, RZ, RZ ;  /* 0x000000ffff0a7224 */ /* 0x001fc600078e00ff */
[----:B------:R-:W-:-:S05]  /*1600*/  IMAD R15, R8, R15, R21 ;  /* 0x0000000f080f7224 */ /* 0x000fca00078e0215 */
[----:B------:R-:W-:Y:S01]  /*1610*/  ISETP.GE.U32.AND P0, PT, R15, R8, PT ;  /* 0x000000080f00720c */ /* 0x000fe20003f06070 */
[----:B-1----:R-:W0:-:S12]  /*1620*/  MUFU.RCP R14, R14 ;  /* 0x0000000e000e7308 */ /* 0x002e180000001000 */
[----:B------:R-:W-:Y:S02]  /*1630*/  @P0 IADD3 R15, PT, PT, -R8, R15, RZ ;  /* 0x0000000f080f0210 */ /* 0x000fe40007ffe1ff */
[----:B------:R-:W-:Y:S02]  /*1640*/  @P0 IADD3 R13, PT, PT, R13, 0x1, RZ ;  /* 0x000000010d0d0810 */ /* 0x000fe40007ffe0ff */
[----:B------:R-:W-:Y:S02]  /*1650*/  ISETP.GE.U32.AND P1, PT, R15, R8, PT ;  /* 0x000000080f00720c */ /* 0x000fe40003f26070 */
[----:B------:R-:W-:-:S05]  /*1660*/  IADD3 R15, PT, PT, RZ, -R16, RZ ;  /* 0x80000010ff0f7210 */ /* 0x000fca0007ffe0ff */
[----:B------:R-:W-:-:S04]  /*1670*/  IMAD R15, R15, R11, RZ ;  /* 0x0000000b0f0f7224 */ /* 0x000fc800078e02ff */
[----:B------:R-:W-:Y:S01]  /*1680*/  IMAD.HI.U32 R24, R11, R15, R10 ;  /* 0x0000000f0b187227 */ /* 0x000fe200078e000a */
[----:B0-----:R-:W-:Y:S02]  /*1690*/  IADD3 R10, PT, PT, R14, 0xffffffe, RZ ;  /* 0x0ffffffe0e0a7810 */ /* 0x001fe40007ffe0ff */
[----:B------:R-:W-:Y:S02]  /*16a0*/  @P1 IADD3 R13, PT, PT, R13, 0x1, RZ ;  /* 0x000000010d0d1810 */ /* 0x000fe40007ffe0ff */
[----:B------:R-:W-:Y:S01]  /*16b0*/  @!P2 LOP3.LUT R13, RZ, R8, RZ, 0x33, !PT ;  /* 0x00000008ff0da212 */ /* 0x000fe200078e33ff */
[----:B------:R0:W1:Y:S01]  /*16c0*/  F2I.FTZ.U32.TRUNC.NTZ R11, R10 ;  /* 0x0000000a000b7305 */ /* 0x000062000021f000 */
[----:B------:R-:W-:Y:S02]  /*16d0*/  ISETP.NE.U32.AND P2, PT, R16, RZ, PT ;  /* 0x000000ff1000720c */ /* 0x000fe40003f45070 */
[----:B------:R-:W-:Y:S01]  /*16e0*/  IADD3 R14, PT, PT, -R21, RZ, RZ ;  /* 0x000000ff150e7210 */ /* 0x000fe20007ffe1ff */
[----:B------:R-:W-:-:S04]  /*16f0*/  IMAD.HI.U32 R24, R24, R13, RZ ;  /* 0x0000000d18187227 */ /* 0x000fc800078e00ff */
[----:B------:R-:W-:Y:S01]  /*1700*/  IMAD R6, R6, R14, R19 ;  /* 0x0000000e06067224 */ /* 0x000fe200078e0213 */
[----:B------:R-:W-:Y:S02]  /*1710*/  IADD3 R15, PT, PT, -R24, RZ, RZ ;  /* 0x000000ff180f7210 */ /* 0x000fe40007ffe1ff */
[----:B0-----:R-:W-:Y:S02]  /*1720*/  MOV R10, RZ ;  /* 0x000000ff000a7202 */ /* 0x001fe40000000f00 */
[----:B------:R-:W-:Y:S01]  /*1730*/  IADD3 R19, PT, PT, -R13, RZ, RZ ;  /* 0x000000ff0d137210 */ /* 0x000fe20007ffe1ff */
[----:B------:R-:W-:Y:S01]  /*1740*/  IMAD R15, R16, R15, R13 ;  /* 0x0000000f100f7224 */ /* 0x000fe200078e020d */
[----:B------:R-:W-:-:S03]  /*1750*/  IADD3 R3, PT, PT, R6, R3, RZ ;  /* 0x0000000306037210 */ /* 0x000fc60007ffe0ff */
[----:B------:R-:W-:Y:S01]  /*1760*/  IMAD R19, R8, R19, R21 ;  /* 0x0000001308137224 */ /* 0x000fe200078e0215 */
[----:B------:R-:W-:-:S13]  /*1770*/  ISETP.GE.U32.AND P0, PT, R15, R16, PT ;  /* 0x000000100f00720c */ /* 0x000fda0003f06070 */
[----:B------:R-:W-:Y:S01]  /*1780*/  @P0 IADD3 R15, PT, PT, -R16, R15, RZ ;  /* 0x0000000f100f0210 */ /* 0x000fe20007ffe1ff */
[----:B------:R-:W-:-:S03]  /*1790*/  @P0 VIADD R24, R24, 0x1 ;  /* 0x0000000118180836 */ /* 0x000fc60000000000 */
[----:B------:R-:W-:Y:S02]  /*17a0*/  ISETP.GE.U32.AND P1, PT, R15, R16, PT ;  /* 0x000000100f00720c */ /* 0x000fe40003f26070 */
[----:B------:R-:W-:-:S05]  /*17b0*/  IADD3 R15, PT, PT, RZ, -R7, RZ ;  /* 0x80000007ff0f7210 */ /* 0x000fca0007ffe0ff */
[----:B-1----:R-:W-:-:S04]  /*17c0*/  IMAD R15, R15, R11, RZ ;  /* 0x0000000b0f0f7224 */ /* 0x002fc800078e02ff */
[----:B------:R-:W-:Y:S02]  /*17d0*/  IMAD.HI.U32 R11, R11, R15, R10 ;  /* 0x0000000f0b0b7227 */ /* 0x000fe400078e000a */
[----:B------:R-:W-:Y:S01]  /*17e0*/  @P1 IADD3 R24, PT, PT, R24, 0x1, RZ ;  /* 0x0000000118181810 */ /* 0x000fe20007ffe0ff */
[----:B------:R-:W0:Y:S01]  /*17f0*/  LDC.64 R14, c[0x0][0x3a0] ;  /* 0x0000e800ff0e7b82 */ /* 0x000e220000000a00 */
[----:B------:R-:W-:Y:S02]  /*1800*/  @!P2 LOP3.LUT R24, RZ, R16, RZ, 0x33, !PT ;  /* 0x00000010ff18a212 */ /* 0x000fe400078e33ff */
[----:B------:R-:W-:-:S03]  /*1810*/  ISETP.NE.U32.AND P2, PT, R7, RZ, PT ;  /* 0x000000ff0700720c */ /* 0x000fc60003f45070 */
[----:B------:R-:W-:Y:S02]  /*1820*/  IMAD.HI.U32 R25, R11, R24, RZ ;  /* 0x000000180b197227 */ /* 0x000fe400078e00ff */
[----:B------:R-:W1:Y:S03]  /*1830*/  LDC.64 R10, c[0x0][0x398] ;  /* 0x0000e600ff0a7b82 */ /* 0x000e660000000a00 */
[----:B------:R-:W-:-:S05]  /*1840*/  IADD3 R20, PT, PT, -R25, RZ, RZ ;  /* 0x000000ff19147210 */ /* 0x000fca0007ffe1ff */
[----:B------:R-:W-:-:S05]  /*1850*/  IMAD R20, R7, R20, R24 ;  /* 0x0000001407147224 */ /* 0x000fca00078e0218 */
[----:B------:R-:W-:-:S13]  /*1860*/  ISETP.GE.U32.AND P0, PT, R20, R7, PT ;  /* 0x000000071400720c */ /* 0x000fda0003f06070 */
[----:B------:R-:W-:Y:S01]  /*1870*/  @P0 IMAD.IADD R20, R20, 0x1, -R7 ;  /* 0x0000000114140824 */ /* 0x000fe200078e0a07 */
[----:B------:R-:W-:-:S04]  /*1880*/  @P0 IADD3 R25, PT, PT, R25, 0x1, RZ ;  /* 0x0000000119190810 */ /* 0x000fc80007ffe0ff */
[----:B------:R-:W-:Y:S01]  /*1890*/  ISETP.GE.U32.AND P1, PT, R20, R7, PT ;  /* 0x000000071400720c */ /* 0x000fe20003f26070 */
[----:B-1----:R-:W-:-:S04]  /*18a0*/  IMAD.WIDE.U32 R20, R3, 0x4, R10 ;  /* 0x0000000403147825 */ /* 0x002fc800078e000a */
[----:B------:R-:W-:Y:S01]  /*18b0*/  IMAD.MOV R3, RZ, RZ, -R24 ;  /* 0x000000ffff037224 */ /* 0x000fe200078e0a18 */
[----:B------:R-:W-:Y:S01]  /*18c0*/  IADD3 R19, PT, PT, R19, R12, RZ ;  /* 0x0000000c13137210 */ /* 0x000fe20007ffe0ff */
[----:B0-----:R-:W-:Y:S01]  /*18d0*/  IMAD.WIDE.U32 R8, R9, 0x4, R14 ;  /* 0x0000000409087825 */ /* 0x001fe200078e000e */
[----:B------:R-:W2:Y:S05]  /*18e0*/  LDG.E R20, desc[UR8][R20.64] ;  /* 0x0000000814147981 */ /* 0x000eaa000c1e1900 */
[----:B------:R-:W-:Y:S01]  /*18f0*/  @P1 IADD3 R25, PT, PT, R25, 0x1, RZ ;  /* 0x0000000119191810 */ /* 0x000fe20007ffe0ff */
[----:B------:R-:W-:Y:S01]  /*1900*/  IMAD R16, R16, R3, R13 ;  /* 0x0000000310107224 */ /* 0x000fe200078e020d */
[----:B------:R-:W-:Y:S01]  /*1910*/  @!P2 LOP3.LUT R25, RZ, R7, RZ, 0x33, !PT ;  /* 0x00000007ff19a212 */ /* 0x000fe200078e33ff */
[----:B------:R-:W3:Y:S03]  /*1920*/  LDG.E R9, desc[UR8][R8.64] ;  /* 0x0000000808097981 */ /* 0x000ee6000c1e1900 */
[----:B------:R-:W-:Y:S01]  /*1930*/  IADD3 R6, PT, PT, -R25, RZ, RZ ;  /* 0x000000ff19067210 */ /* 0x000fe20007ffe1ff */
[----:B------:R-:W-:Y:S01]  /*1940*/  IMAD.WIDE.U32 R12, R5, 0x4, R14 ;  /* 0x00000004050c7825 */ /* 0x000fe200078e000e */
[----:B------:R-:W-:-:S03]  /*1950*/  IADD3 R3, PT, PT, R16, R17, RZ ;  /* 0x0000001110037210 */ /* 0x000fc60007ffe0ff */
[----:B------:R-:W-:Y:S02]  /*1960*/  IMAD R5, R7, R6, R24 ;  /* 0x0000000607057224 */ /* 0x000fe400078e0218 */
[----:B------:R-:W-:Y:S01]  /*1970*/  IMAD.WIDE.U32 R6, R19, 0x4, R10 ;  /* 0x0000000413067825 */ /* 0x000fe200078e000a */
[----:B------:R-:W4:Y:S02]  /*1980*/  LDG.E R12, desc[UR8][R12.64] ;  /* 0x000000080c0c7981 */ /* 0x000f24000c1e1900 */
[----:B------:R-:W-:Y:S01]  /*1990*/  IADD3 R5, PT, PT, R5, R18, RZ ;  /* 0x0000001205057210 */ /* 0x000fe20007ffe0ff */
[----:B------:R-:W-:Y:S02]  /*19a0*/  IMAD.WIDE.U32 R16, R0, 0x4, R14 ;  /* 0x0000000400107825 */ /* 0x000fe400078e000e */
[----:B------:R-:W5:Y:S02]  /*19b0*/  LDG.E R6, desc[UR8][R6.64] ;  /* 0x0000000806067981 */ /* 0x000f64000c1e1900 */
[----:B------:R-:W-:-:S02]  /*19c0*/  IMAD.WIDE.U32 R18, R3, 0x4, R10 ;  /* 0x0000000403127825 */ /* 0x000fc400078e000a */
[----:B------:R-:W5:Y:S02]  /*19d0*/  LDG.E R16, desc[UR8][R16.64] ;  /* 0x0000000810107981 */ /* 0x000f64000c1e1900 */
[----:B------:R-:W-:Y:S02]  /*19e0*/  IMAD.WIDE.U32 R14, R4, 0x4, R14 ;  /* 0x00000004040e7825 */ /* 0x000fe400078e000e */
[----:B------:R0:W5:Y:S02]  /*19f0*/  LDG.E R18, desc[UR8][R18.64] ;  /* 0x0000000812127981 */ /* 0x000164000c1e1900 */
[----:B------:R-:W-:Y:S02]  /*1a00*/  IMAD.WIDE.U32 R10, R5, 0x4, R10 ;  /* 0x00000004050a7825 */ /* 0x000fe400078e000a */
[----:B------:R-:W5:Y:S04]  /*1a10*/  LDG.E R14, desc[UR8][R14.64] ;  /* 0x000000080e0e7981 */ /* 0x000f68000c1e1900 */
[----:B------:R-:W5:Y:S01]  /*1a20*/  LDG.E R10, desc[UR8][R10.64] ;  /* 0x000000080a0a7981 */ /* 0x000f62000c1e1900 */
[----:B0-----:R-:W-:Y:S01]  /*1a30*/  MOV R19, R25 ;  /* 0x0000001900137202 */ /* 0x001fe20000000f00 */
[----:B--2---:R-:W-:-:S02]  /*1a40*/  IMAD R20, R22, R20, R23 ;  /* 0x0000001416147224 */ /* 0x004fc400078e0217 */
[----:B---3--:R-:W-:-:S04]  /*1a50*/  IMAD R9, R22, R9, RZ ;  /* 0x0000000916097224 */ /* 0x008fc800078e02ff */
[C---:B----4-:R-:W-:Y:S02]  /*1a60*/  IMAD R3, R9.reuse, R12, RZ ;  /* 0x0000000c09037224 */ /* 0x050fe400078e02ff */
[----:B-----5:R-:W-:Y:S02]  /*1a70*/  IMAD R20, R9, R6, R20 ;  /* 0x0000000609147224 */ /* 0x020fe400078e0214 */
[C---:B------:R-:W-:Y:S02]  /*1a80*/  IMAD R23, R3.reuse, R16, RZ ;  /* 0x0000001003177224 */ /* 0x040fe400078e02ff */
[----:B------:R-:W-:Y:S02]  /*1a90*/  IMAD R20, R3, R18, R20 ;  /* 0x0000001203147224 */ /* 0x000fe400078e0214 */
[----:B------:R-:W-:Y:S02]  /*1aa0*/  IMAD.MOV.U32 R3, RZ, RZ, R4 ;  /* 0x000000ffff037224 */ /* 0x000fe400078e0004 */
[----:B------:R-:W-:-:S02]  /*1ab0*/  IMAD R22, R23, R14, RZ ;  /* 0x0000000e17167224 */ /* 0x000fc400078e02ff */
[----:B------:R-:W-:-:S07]  /*1ac0*/  IMAD R23, R23, R10, R20 ;  /* 0x0000000a17177224 */ /* 0x000fce00078e0214 */
.L_x_10:
[----:B------:R-:W-:Y:S05]  /*1ad0*/  BRA.U !UP1, `(.L_x_9) ;  /* 0x0000000509ac7547 */ /* 0x000fea000b800000 */
[----:B------:R-:W-:Y:S02]  /*1ae0*/  UISETP.NE.AND UP0, UPT, UR7, 0x1, UPT ;  /* 0x000000010700788c */ /* 0x000fe4000bf05270 */
[----:B------:R-:W-:-:S04]  /*1af0*/  ULOP3.LUT UR4, UR5, 0x1, URZ, 0xc0, !UPT ;  /* 0x0000000105047892 */ /* 0x000fc8000f8ec0ff */
[----:B------:R-:W-:-:S03]  /*1b00*/  UISETP.NE.U32.AND UP1, UPT, UR4, 0x1, UPT ;  /* 0x000000010400788c */ /* 0x000fc6000bf25070 */
[----:B------:R-:W-:Y:S08]  /*1b10*/  BRA.U !UP0, `(.L_x_11) ;  /* 0x0000000508147547 */ /* 0x000ff0000b800000 */
[----:B------:R-:W0:Y:S01]  /*1b20*/  LDC.64 R4, c[0x0][0x3a8] ;  /* 0x0000ea00ff047b82 */ /* 0x000e220000000a00 */
[----:B------:R-:W-:-:S05]  /*1b30*/  IADD3 R9, PT, PT, R3, -0x1, RZ ;  /* 0xffffffff03097810 */ /* 0x000fca0007ffe0ff */
[----:B0-----:R-:W-:-:S05]  /*1b40*/  IMAD.WIDE.U32 R6, R9, 0x4, R4 ;  /* 0x0000000409067825 */ /* 0x001fca00078e0004 */
[----:B------:R-:W2:Y:S01]  /*1b50*/  LDG.E R0, desc[UR8][R6.64] ;  /* 0x0000000806007981 */ /* 0x000ea2000c1e1900 */
[----:B------:R-:W-:-:S05]  /*1b60*/  IADD3 R3, PT, PT, R3, -0x2, RZ ;  /* 0xfffffffe03037810 */ /* 0x000fca0007ffe0ff */
[----:B------:R-:W-:Y:S02]  /*1b70*/  IMAD.WIDE.U32 R14, R3, 0x4, R4 ;  /* 0x00000004030e7825 */ /* 0x000fe400078e0004 */
[----:B------:R-:W0:Y:S03]  /*1b80*/  LDC.64 R4, c[0x0][0x390] ;  /* 0x0000e400ff047b82 */ /* 0x000e260000000a00 */
[----:B------:R-:W3:Y:S01]  /*1b90*/  LDG.E R8, desc[UR8][R14.64] ;  /* 0x000000080e087981 */ /* 0x000ee2000c1e1900 */
[----:B0-----:R-:W-:-:S04]  /*1ba0*/  IMAD.WIDE.U32 R12, R9, 0x4, R4 ;  /* 0x00000004090c7825 */ /* 0x001fc800078e0004 */
[----:B------:R-:W-:Y:S01]  /*1bb0*/  IMAD.WIDE.U32 R16, R3, 0x4, R4 ;  /* 0x0000000403107825 */ /* 0x000fe200078e0004 */
[----:B------:R0:W4:Y:S04]  /*1bc0*/  LDG.E R10, desc[UR8][R12.64] ;  /* 0x000000080c0a7981 */ /* 0x000128000c1e1900 */
[----:B------:R1:W5:Y:S01]  /*1bd0*/  LDG.E R11, desc[UR8][R16.64] ;  /* 0x00000008100b7981 */ /* 0x000362000c1e1900 */
[----:B--2---:R-:W2:Y:S01]  /*1be0*/  I2F.U32.RP R18, R0 ;  /* 0x0000000000127306 */ /* 0x004ea20000209000 */
[----:B------:R-:W-:Y:S01]  /*1bf0*/  IMAD.MOV R7, RZ, RZ, -R0 ;  /* 0x000000ffff077224 */ /* 0x000fe200078e0a00 */
[----:B------:R-:W-:-:S06]  /*1c00*/  ISETP.NE.U32.AND P2, PT, R0, RZ, PT ;  /* 0x000000ff0000720c */ /* 0x000fcc0003f45070 */
[----:B---3--:R-:W3:Y:S08]  /*1c10*/  I2F.U32.RP R14, R8 ;  /* 0x00000008000e7306 */ /* 0x008ef00000209000 */
[----:B--2---:R-:W2:Y:S08]  /*1c20*/  MUFU.RCP R18, R18 ;  /* 0x0000001200127308 */ /* 0x004eb00000001000 */
[----:B---3--:R-:W-:Y:S01]  /*1c30*/  MUFU.RCP R14, R14 ;  /* 0x0000000e000e7308 */ /* 0x008fe20000001000 */
[----:B--2---:R-:W-:-:S07]  /*1c40*/  IADD3 R4, PT, PT, R18, 0xffffffe, RZ ;  /* 0x0ffffffe12047810 */ /* 0x004fce0007ffe0ff */
[----:B------:R2:W3:Y:S02]  /*1c50*/  F2I.FTZ.U32.TRUNC.NTZ R5, R4 ;  /* 0x0000000400057305 */ /* 0x0004e4000021f000 */
[----:B--2---:R-:W-:Y:S02]  /*1c60*/  HFMA2 R4, -RZ, RZ, 0, 0 ;  /* 0x00000000ff047431 */ /* 0x004fe400000001ff */
[----:B---3--:R-:W-:-:S04]  /*1c70*/  IMAD R7, R7, R5, RZ ;  /* 0x0000000507077224 */ /* 0x008fc800078e02ff */
[----:B------:R-:W-:Y:S01]  /*1c80*/  IMAD.HI.U32 R6, R5, R7, R4 ;  /* 0x0000000705067227 */ /* 0x000fe200078e0004 */
[----:B------:R-:W-:-:S05]  /*1c90*/  IADD3 R4, PT, PT, R14, 0xffffffe, RZ ;  /* 0x0ffffffe0e047810 */ /* 0x000fca0007ffe0ff */
[----:B0-----:R-:W-:-:S05]  /*1ca0*/  IMAD.HI.U32 R13, R6, R19, RZ ;  /* 0x00000013060d7227 */ /* 0x001fca00078e00ff */
[----:B------:R-:W-:-:S05]  /*1cb0*/  IADD3 R5, PT, PT, -R13, RZ, RZ ;  /* 0x000000ff0d057210 */ /* 0x000fca0007ffe1ff */
[----:B------:R-:W-:Y:S02]  /*1cc0*/  IMAD R7, R0, R5, R19 ;  /* 0x0000000500077224 */ /* 0x000fe400078e0213 */
[----:B------:R0:W2:Y:S03]  /*1cd0*/  F2I.FTZ.U32.TRUNC.NTZ R5, R4 ;  /* 0x0000000400057305 */ /* 0x0000a6000021f000 */
[----:B------:R-:W-:Y:S02]  /*1ce0*/  ISETP.GE.U32.AND P0, PT, R7, R0, PT ;  /* 0x000000000700720c */ /* 0x000fe40003f06070 */
[----:B0-----:R-:W-:-:S11]  /*1cf0*/  MOV R4, RZ ;  /* 0x000000ff00047202 */ /* 0x001fd60000000f00 */
[----:B------:R-:W-:Y:S02]  /*1d00*/  @P0 IADD3 R7, PT, PT, -R0, R7, RZ ;  /* 0x0000000700070210 */ /* 0x000fe40007ffe1ff */
[----:B------:R-:W-:Y:S02]  /*1d10*/  @P0 IADD3 R13, PT, PT, R13, 0x1, RZ ;  /* 0x000000010d0d0810 */ /* 0x000fe40007ffe0ff */
[----:B------:R-:W-:Y:S01]  /*1d20*/  ISETP.GE.U32.AND P1, PT, R7, R0, PT ;  /* 0x000000000700720c */ /* 0x000fe20003f26070 */
[----:B------:R-:W-:-:S04]  /*1d30*/  IMAD.MOV R7, RZ, RZ, -R8 ;  /* 0x000000ffff077224 */ /* 0x000fc800078e0a08 */
[----:B--2---:R-:W-:-:S04]  /*1d40*/  IMAD R7, R7, R5, RZ ;  /* 0x0000000507077224 */ /* 0x004fc800078e02ff */
[----:B------:R-:W-:Y:S02]  /*1d50*/  IMAD.HI.U32 R12, R5, R7, R4 ;  /* 0x00000007050c7227 */ /* 0x000fe400078e0004 */
[----:B------:R-:W0:Y:S02]  /*1d60*/  LDC.64 R6, c[0x0][0x398] ;  /* 0x0000e600ff067b82 */ /* 0x000e240000000a00 */
[----:B------:R-:W-:Y:S02]  /*1d70*/  @P1 IADD3 R13, PT, PT, R13, 0x1, RZ ;  /* 0x000000010d0d1810 */ /* 0x000fe40007ffe0ff */
[----:B------:R-:W-:Y:S02]  /*1d80*/  @!P2 LOP3.LUT R13, RZ, R0, RZ, 0x33, !PT ;  /* 0x00000000ff0da212 */ /* 0x000fe400078e33ff */
[----:B------:R-:W-:Y:S02]  /*1d90*/  ISETP.NE.U32.AND P2, PT, R8, RZ, PT ;  /* 0x000000ff0800720c */ /* 0x000fe40003f45070 */
[----:B------:R-:W-:Y:S01]  /*1da0*/  IADD3 R14, PT, PT, -R13, RZ, RZ ;  /* 0x000000ff0d0e7210 */ /* 0x000fe20007ffe1ff */
[----:B------:R-:W-:-:S04]  /*1db0*/  IMAD.HI.U32 R12, R12, R13, RZ ;  /* 0x0000000d0c0c7227 */ /* 0x000fc800078e00ff */
[----:B------:R-:W-:Y:S01]  /*1dc0*/  IMAD R15, R0, R14, R19 ;  /* 0x0000000e000f7224 */ /* 0x000fe200078e0213 */
[----:B------:R-:W-:-:S03]  /*1dd0*/  IADD3 R4, PT, PT, -R12, RZ, RZ ;  /* 0x000000ff0c047210 */ /* 0x000fc60007ffe1ff */
[----:B----4-:R-:W-:Y:S02]  /*1de0*/  IMAD.IADD R15, R15, 0x1, R10 ;  /* 0x000000010f0f7824 */ /* 0x010fe400078e020a */
[----:B------:R-:W-:-:S05]  /*1df0*/  IMAD R5, R8, R4, R13 ;  /* 0x0000000408057224 */ /* 0x000fca00078e020d */
[----:B------:R-:W-:-:S13]  /*1e00*/  ISETP.GE.U32.AND P0, PT, R5, R8, PT ;  /* 0x000000080500720c */ /* 0x000fda0003f06070 */
[----:B------:R-:W-:Y:S01]  /*1e10*/  @P0 IMAD.IADD R5, R5, 0x1, -R8 ;  /* 0x0000000105050824 */ /* 0x000fe200078e0a08 */
[----:B------:R-:W-:-:S04]  /*1e20*/  @P0 IADD3 R12, PT, PT, R12, 0x1, RZ ;  /* 0x000000010c0c0810 */ /* 0x000fc80007ffe0ff */
[----:B------:R-:W-:Y:S02]  /*1e30*/  ISETP.GE.U32.AND P1, PT, R5, R8, PT ;  /* 0x000000080500720c */ /* 0x000fe40003f26070 */
[----:B------:R-:W2:Y:S11]  /*1e40*/  LDC.64 R4, c[0x0][0x3a0] ;  /* 0x0000e800ff047b82 */ /* 0x000eb60000000a00 */
[----:B------:R-:W-:-:S02]  /*1e50*/  @P1 IADD3 R12, PT, PT, R12, 0x1, RZ ;  /* 0x000000010c0c1810 */ /* 0x000fc40007ffe0ff */
[----:B------:R-:W-:-:S04]  /*1e60*/  @!P2 LOP3.LUT R12, RZ, R8, RZ, 0x33, !PT ;  /* 0x00000008ff0ca212 */ /* 0x000fc800078e33ff */
[----:B-1----:R-:W-:-:S05]  /*1e70*/  IADD3 R16, PT, PT, -R12, RZ, RZ ;  /* 0x000000ff0c107210 */ /* 0x002fca0007ffe1ff */
[----:B------:R-:W-:-:S05]  /*1e80*/  IMAD R16, R8, R16, R13 ;  /* 0x0000001008107224 */ /* 0x000fca00078e020d */
[----:B-----5:R-:W-:Y:S01]  /*1e90*/  IADD3 R13, PT, PT, R16, R11, RZ ;  /* 0x0000000b100d7210 */ /* 0x020fe20007ffe0ff */
[----:B--2---:R-:W-:-:S04]  /*1ea0*/  IMAD.WIDE.U32 R10, R9, 0x4, R4 ;  /* 0x00000004090a7825 */ /* 0x004fc800078e0004 */
[--C-:B0-----:R-:W-:Y:S02]  /*1eb0*/  IMAD.WIDE.U32 R8, R15, 0x4, R6.reuse ;  /* 0x000000040f087825 */ /* 0x101fe400078e0006 */
[----:B------:R-:W2:Y:S02]  /*1ec0*/  LDG.E R11, desc[UR8][R10.64] ;  /* 0x000000080a0b7981 */ /* 0x000ea4000c1e1900 */
[----:B------:R-:W-:Y:S02]  /*1ed0*/  IMAD.WIDE.U32 R6, R13, 0x4, R6 ;  /* 0x000000040d067825 */ /* 0x000fe400078e0006 */
[----:B------:R-:W3:Y:S02]  /*1ee0*/  LDG.E R8, desc[UR8][R8.64] ;  /* 0x0000000808087981 */ /* 0x000ee4000c1e1900 */
[----:B------:R-:W-:Y:S02]  /*1ef0*/  IMAD.WIDE.U32 R4, R3, 0x4, R4 ;  /* 0x0000000403047825 */ /* 0x000fe400078e0004 */
[----:B------:R-:W4:Y:S04]  /*1f00*/  LDG.E R6, desc[UR8][R6.64] ;  /* 0x0000000806067981 */ /* 0x000f28000c1e1900 */
[----:B------:R-:W5:Y:S01]  /*1f10*/  LDG.E R5, desc[UR8][R4.64] ;  /* 0x0000000804057981 */ /* 0x000f62000c1e1900 */
[----:B------:R-:W-:Y:S01]  /*1f20*/  MOV R19, R12 ;  /* 0x0000000c00137202 */ /* 0x000fe20000000f00 */
[----:B--2---:R-:W-:-:S02]  /*1f30*/  IMAD R0, R22, R11, RZ ;  /* 0x0000000b16007224 */ /* 0x004fc400078e02ff */
[----:B---3--:R-:W-:-:S04]  /*1f40*/  IMAD R23, R22, R8, R23 ;  /* 0x0000000816177224 */ /* 0x008fc800078e0217 */
[C---:B----4-:R-:W-:Y:S02]  /*1f50*/  IMAD R23, R0.reuse, R6, R23 ;  /* 0x0000000600177224 */ /* 0x050fe400078e0217 */
[----:B-----5:R-:W-:-:S07]  /*1f60*/  IMAD R22, R0, R5, RZ ;  /* 0x0000000500167224 */ /* 0x020fce00078e02ff */
.L_x_11:
[----:B------:R-:W-:Y:S05]  /*1f70*/  BRA.U UP1, `(.L_x_9) ;  /* 0x0000000101847547 */ /* 0x000fea000b800000 */
[----:B------:R-:W0:Y:S01]  /*1f80*/  LDC.64 R4, c[0x0][0x3a8] ;  /* 0x0000ea00ff047b82 */ /* 0x000e220000000a00 */
[----:B------:R-:W-:-:S07]  /*1f90*/  IADD3 R3, PT, PT, R3, -0x1, RZ ;  /* 0xffffffff03037810 */ /* 0x000fce0007ffe0ff */
[----:B------:R-:W1:Y:S01]  /*1fa0*/  LDC.64 R6, c[0x0][0x390] ;  /* 0x0000e400ff067b82 */ /* 0x000e620000000a00 */
[----:B0-----:R-:W-:-:S05]  /*1fb0*/  IMAD.WIDE.U32 R4, R3, 0x4, R4 ;  /* 0x0000000403047825 */ /* 0x001fca00078e0004 */
[----:B------:R-:W2:Y:S01]  /*1fc0*/  LDG.E R0, desc[UR8][R4.64] ;  /* 0x0000000804007981 */ /* 0x000ea2000c1e1900 */
[----:B-1----:R-:W-:-:S06]  /*1fd0*/  IMAD.WIDE.U32 R6, R3, 0x4, R6 ;  /* 0x0000000403067825 */ /* 0x002fcc00078e0006 */
[----:B------:R-:W3:Y:S01]  /*1fe0*/  LDG.E R7, desc[UR8][R6.64] ;  /* 0x0000000806077981 */ /* 0x000ee2000c1e1900 */
[----:B--2---:R-:W0:Y:S01]  /*1ff0*/  I2F.U32.RP R3, R0 ;  /* 0x0000000000037306 */ /* 0x004e220000209000 */
[----:B------:R-:W-:Y:S01]  /*2000*/  IMAD.MOV R11, RZ, RZ, -R0 ;  /* 0x000000ffff0b7224 */ /* 0x000fe200078e0a00 */
[----:B------:R-:W-:-:S06]  /*2010*/  ISETP.NE.U32.AND P2, PT, R0, RZ, PT ;  /* 0x000000ff0000720c */ /* 0x000fcc0003f45070 */
[----:B0-----:R-:W0:Y:S02]  /*2020*/  MUFU.RCP R3, R3 ;  /* 0x0000000300037308 */ /* 0x001e240000001000 */
[----:B0-----:R-:W-:-:S06]  /*2030*/  IADD3 R8, PT, PT, R3, 0xffffffe, RZ ;  /* 0x0ffffffe03087810 */ /* 0x001fcc0007ffe0ff */
[----:B------:R0:W1:Y:S02]  /*2040*/  F2I.FTZ.U32.TRUNC.NTZ R9, R8 ;  /* 0x0000000800097305 */ /* 0x000064000021f000 */
[----:B0-----:R-:W-:Y:S02]  /*2050*/  HFMA2 R8, -RZ, RZ, 0, 0 ;  /* 0x00000000ff087431 */ /* 0x001fe400000001ff */
[----:B-1----:R-:W-:-:S04]  /*2060*/  IMAD R11, R11, R9, RZ ;  /* 0x000000090b0b7224 */ /* 0x002fc800078e02ff */
[----:B------:R-:W-:-:S06]  /*2070*/  IMAD.HI.U32 R4, R9, R11, R8 ;  /* 0x0000000b09047227 */ /* 0x000fcc00078e0008 */
[----:B------:R-:W-:-:S05]  /*2080*/  IMAD.HI.U32 R9, R4, R19, RZ ;  /* 0x0000001304097227 */ /* 0x000fca00078e00ff */
[----:B------:R-:W-:-:S05]  /*2090*/  IADD3 R5, PT, PT, -R9, RZ, RZ ;  /* 0x000000ff09057210 */ /* 0x000fca0007ffe1ff */
[----:B------:R-:W-:-:S05]  /*20a0*/  IMAD R5, R0, R5, R19 ;  /* 0x0000000500057224 */ /* 0x000fca00078e0213 */
[----:B------:R-:W-:-:S13]  /*20b0*/  ISETP.GE.U32.AND P0, PT, R5, R0, PT ;  /* 0x000000000500720c */ /* 0x000fda0003f06070 */
[----:B------:R-:W-:Y:S02]  /*20c0*/  @P0 IADD3 R5, PT, PT, -R0, R5, RZ ;  /* 0x0000000500050210 */ /* 0x000fe40007ffe1ff */
[----:B------:R-:W-:Y:S02]  /*20d0*/  @P0 IADD3 R9, PT, PT, R9, 0x1, RZ ;  /* 0x0000000109090810 */ /* 0x000fe40007ffe0ff */
[-C--:B------:R-:W-:Y:S02]  /*20e0*/  ISETP.GE.U32.AND P1, PT, R5, R0.reuse, PT ;  /* 0x000000000500720c */ /* 0x080fe40003f26070 */
[----:B------:R-:W0:Y:S11]  /*20f0*/  LDC.64 R4, c[0x0][0x398] ;  /* 0x0000e600ff047b82 */ /* 0x000e360000000a00 */
[----:B------:R-:W-:Y:S01]  /*2100*/  @P1 VIADD R9, R9, 0x1 ;  /* 0x0000000109091836 */ /* 0x000fe20000000000 */
[----:B------:R-:W-:-:S04]  /*2110*/  @!P2 LOP3.LUT R9, RZ, R0, RZ, 0x33, !PT ;  /* 0x00000000ff09a212 */ /* 0x000fc800078e33ff */
[----:B------:R-:W-:-:S05]  /*2120*/  IADD3 R3, PT, PT, -R9, RZ, RZ ;  /* 0x000000ff09037210 */ /* 0x000fca0007ffe1ff */
[----:B------:R-:W-:-:S05]  /*2130*/  IMAD R0, R0, R3, R19 ;  /* 0x0000000300007224 */ /* 0x000fca00078e0213 */
[----:B---3--:R-:W-:-:S05]  /*2140*/  IADD3 R7, PT, PT, R0, R7, RZ ;  /* 0x0000000700077210 */ /* 0x008fca0007ffe0ff */
[----:B0-----:R-:W-:-:S06]  /*2150*/  IMAD.WIDE.U32 R4, R7, 0x4, R4 ;  /* 0x0000000407047825 */ /* 0x001fcc00078e0004 */
[----:B------:R-:W2:Y:S01]  /*2160*/  LDG.E R4, desc[UR8][R4.64] ;  /* 0x0000000804047981 */ /* 0x000ea2000c1e1900 */
[----:B------:R-:W-:Y:S01]  /*2170*/  MOV R19, R9 ;  /* 0x0000000900137202 */ /* 0x000fe20000000f00 */
[----:B--2---:R-:W-:-:S07]  /*2180*/  IMAD R23, R4, R22, R23 ;  /* 0x0000001604177224 */ /* 0x004fce00078e0217 */
.L_x_9:
[----:B------:R-:W-:Y:S02]  /*2190*/  MOV R4, R23 ;  /* 0x0000001700047202 */ /* 0x000fe40000000f00 */
[----:B------:R-:W-:-:S07]  /*21a0*/  MOV R5, RZ ;  /* 0x000000ff00057202 */ /* 0x000fce0000000f00 */
.L_x_6:
[----:B------:R-:W-:-:S13]  /*21b0*/  ISETP.NE.AND P0, PT, R19, RZ, PT ;  /* 0x000000ff1300720c */ /* 0x000fda0003f05270 */
[----:B------:R-:W-:Y:S05]  /*21c0*/  @P0 EXIT ;  /* 0x000000000000094d */ /* 0x000fea0003800000 */
[----:B------:R-:W0:Y:S01]  /*21d0*/  LDCU.64 UR4, c[0x0][0x380] ;  /* 0x00007000ff0477ac */ /* 0x000e220008000a00 */
[----:B------:R-:W1:Y:S01]  /*21e0*/  LDC.64 R8, c[0x0][0x388] ;  /* 0x0000e200ff087b82 */ /* 0x000e620000000a00 */
[----:B0-----:R-:W-:-:S04]  /*21f0*/  LEA R6, P0, R4, UR4, 0x3 ;  /* 0x0000000404067c11 */ /* 0x001fc8000f8018ff */
[----:B------:R-:W-:-:S05]  /*2200*/  LEA.HI.X R7, R4, UR5, R5, 0x3, P0 ;  /* 0x0000000504077c11 */ /* 0x000fca00080f1c05 */
[----:B------:R-:W2:Y:S01]  /*2210*/  LDG.E.64 R4, desc[UR8][R6.64] ;  /* 0x0000000806047981 */ /* 0x000ea2000c1e1b00 */
[----:B-1----:R-:W-:-:S05]  /*2220*/  IMAD.WIDE.U32 R2, R2, 0x8, R8 ;  /* 0x0000000802027825 */ /* 0x002fca00078e0008 */
[----:B--2---:R-:W-:Y:S01]  /*2230*/  STG.E.64 desc[UR8][R2.64], R4 ;  /* 0x0000000402007986 */ /* 0x004fe2000c101b08 */
[----:B------:R-:W-:Y:S05]  /*2240*/  EXIT ;  /* 0x000000000000794d */ /* 0x000fea0003800000 */
.L_x_12:
        /* <DEDUP_REMOVED lines=11> */
.L_x_47:


//--------------------- .text._Z9dm_reducePdjS_jj --------------------------
	.section	.text._Z9dm_reducePdjS_jj,"ax",@progbits
	.align	128
        .global         _Z9dm_reducePdjS_jj
        .type           _Z9dm_reducePdjS_jj,@function
        .size           _Z9dm_reducePdjS_jj,(.L_x_48 - _Z9dm_reducePdjS_jj)
        .other          _Z9dm_reducePdjS_jj,@"STO_CUDA_ENTRY STV_DEFAULT"
_Z9dm_reducePdjS_jj:
.text._Z9dm_reducePdjS_jj:
[----:B------:R-:W-:Y:S01]  /*0000*/  LDC R1, c[0x0][0x37c] ;  /* 0x0000df00ff017b82 */ /* 0x000fe20000000800 */
[----:B------:R-:W0:Y:S07]  /*0010*/  S2R R0, SR_TID.X ;  /* 0x0000000000007919 */ /* 0x000e2e0000002100 */
[----:B------:R-:W0:Y:S01]  /*0020*/  S2UR UR6, SR_CTAID.X ;  /* 0x00000000000679c3 */ /* 0x000e220000002500 */
[----:B------:R-:W1:Y:S01]  /*0030*/  LDCU UR4, c[0x0][0x39c] ;  /* 0x00007380ff0477ac */ /* 0x000e620008000800 */
[----:B------:R-:W-:-:S06]  /*0040*/  UMOV UR5, 0x1 ;  /* 0x0000000100057882 */ /* 0x000fcc0000000000 */
[----:B------:R-:W0:Y:S01]  /*0050*/  LDC R7, c[0x0][0x360] ;  /* 0x0000d800ff077b82 */ /* 0x000e220000000800 */
[----:B-1----:R-:W-:-:S04]  /*0060*/  USHF.L.U32 UR4, UR4, 0x1, URZ ;  /* 0x0000000104047899 */ /* 0x002fc800080006ff */
[----:B------:R-:W-:Y:S01]  /*0070*/  USHF.L.U32 UR4, UR5, UR4, URZ ;  /* 0x0000000405047299 */ /* 0x000fe200080006ff */
[----:B0-----:R-:W-:-:S05]  /*0080*/  IMAD R7, R7, UR6, R0 ;  /* 0x0000000607077c24 */ /* 0x001fca000f8e0200 */
[----:B------:R-:W-:-:S13]  /*0090*/  ISETP.GE.AND P0, PT, R7, UR4, PT ;  /* 0x0000000407007c0c */ /* 0x000fda000bf06270 */
[----:B------:R-:W-:Y:S05]  /*00a0*/  @P0 EXIT ;  /* 0x000000000000094d */ /* 0x000fea0003800000 */
[----:B------:R-:W0:Y:S01]  /*00b0*/  LDCU UR4, c[0x0][0x388] ;  /* 0x00007100ff0477ac */ /* 0x000e220008000800 */
[----:B------:R-:W1:Y:S01]  /*00c0*/  LDCU UR5, c[0x0][0x398] ;  /* 0x00007300ff0577ac */ /* 0x000e620008000800 */
[----:B0-----:R-:W-:Y:S02]  /*00d0*/  USHF.L.U32 UR4, UR4, 0x1, URZ ;  /* 0x0000000104047899 */ /* 0x001fe400080006ff */
[----:B-1----:R-:W-:-:S04]  /*00e0*/  UIMAD UR5, UR5, 0x3, URZ ;  /* 0x00000003050578a4 */ /* 0x002fc8000f8e02ff */
[----:B------:R-:W-:-:S04]  /*00f0*/  SHF.R.S32.HI R0, RZ, UR4, R7 ;  /* 0x00000004ff007c19 */ /* 0x000fc80008011407 */
[----:B------:R-:W-:-:S04]  /*0100*/  LOP3.LUT R0, R0, 0x3, RZ, 0xc0, !PT ;  /* 0x0000000300007812 */ /* 0x000fc800078ec0ff */
[----:B------:R-:W-:-:S13]  /*0110*/  ISETP.NE.AND P0, PT, R0, UR5, PT ;  /* 0x0000000500007c0c */ /* 0x000fda000bf05270 */
[----:B------:R-:W-:Y:S05]  /*0120*/  @P0 EXIT ;  /* 0x000000000000094d */ /* 0x000fea0003800000 */
[----:B------:R-:W0:Y:S01]  /*0130*/  LDC.64 R2, c[0x0][0x380] ;  /* 0x0000e000ff027b82 */ /* 0x000e220000000a00 */
[----:B------:R-:W1:Y:S07]  /*0140*/  LDCU.64 UR8, c[0x0][0x358] ;  /* 0x00006b00ff0877ac */ /* 0x000e6e0008000a00 */
[----:B------:R-:W2:Y:S01]  /*0150*/  LDC.64 R4, c[0x0][0x390] ;  /* 0x0000e400ff047b82 */ /* 0x000ea20000000a00 */
[----:B0-----:R-:W-:-:S06]  /*0160*/  IMAD.WIDE R2, R7, 0x8, R2 ;  /* 0x0000000807027825 */ /* 0x001fcc00078e0202 */
[----:B-1----:R-:W3:Y:S01]  /*0170*/  LDG.E.64 R2, desc[UR8][R2.64] ;  /* 0x0000000802027981 */ /* 0x002ee2000c1e1b00 */
[----:B------:R-:W-:Y:S01]  /*0180*/  UMOV UR5, 0xfffffffc ;  /* 0xfffffffc00057882 */ /* 0x000fe20000000000 */
[----:B------:R-:W-:Y:S01]  /*0190*/  UMOV UR6, 0xffffffff ;  /* 0xffffffff00067882 */ /* 0x000fe20000000000 */
[----:B------:R-:W-:-:S06]  /*01a0*/  USHF.L.U32 UR5, UR5, UR4, URZ ;  /* 0x0000000405057299 */ /* 0x000fcc00080006ff */
[----:B------:R-:W-:Y:S01]  /*01b0*/  LOP3.LUT R0, R7, UR5, RZ, 0xc0, !PT ;  /* 0x0000000507007c12 */ /* 0x000fe2000f8ec0ff */
[----:B------:R-:W-:-:S03]  /*01c0*/  USHF.L.U32 UR5, UR6, UR4, URZ ;  /* 0x0000000406057299 */ /* 0x000fc600080006ff */
[----:B------:R-:W-:-:S04]  /*01d0*/  SHF.R.S32.HI R0, RZ, 0x2, R0 ;  /* 0x00000002ff007819 */ /* 0x000fc80000011400 */
[----:B------:R-:W-:-:S05]  /*01e0*/  LOP3.LUT R7, R0, UR5, R7, 0xf2, !PT ;  /* 0x0000000500077c12 */ /* 0x000fca000f8ef207 */
[----:B--2---:R-:W-:-:S05]  /*01f0*/  IMAD.WIDE R4, R7, 0x8, R4 ;  /* 0x0000000807047825 */ /* 0x004fca00078e0204 */
[----:B---3--:R-:W-:Y:S01]  /*0200*/  STG.E.64 desc[UR8][R4.64], R2 ;  /* 0x0000000204007986 */ /* 0x008fe2000c101b08 */
[----:B------:R-:W-:Y:S05]  /*0210*/  EXIT ;  /* 0x000000000000794d */ /* 0x000fea0003800000 */
.L_x_13:
        /* <DEDUP_REMOVED lines=14> */
.L_x_48:


//--------------------- .text._Z13two_qubit_ptmPdS_jjj --------------------------
	.section	.text._Z13two_qubit_ptmPdS_jjj,"ax",@progbits
	.align	128
        .global         _Z13two_qubit_ptmPdS_jjj
        .type           _Z13two_qubit_ptmPdS_jjj,@function
        .size           _Z13two_qubit_ptmPdS_jjj,(.L_x_43 - _Z13two_qubit_ptmPdS_jjj)
        .other          _Z13two_qubit_ptmPdS_jjj,@"STO_CUDA_ENTRY STV_DEFAULT"
_Z13two_qubit_ptmPdS_jjj:
.text._Z13two_qubit_ptmPdS_jjj:
[----:B------:R-:W-:Y:S01]  /*0000*/  LDC R1, c[0x0][0x37c] ;  /* 0x0000df00ff017b82 */ /* 0x000fe20000000800 */
[----:B------:R-:W0:Y:S07]  /*0010*/  S2R R0, SR_TID.X ;  /* 0x0000000000007919 */ /* 0x000e2e0000002100 */
[----:B------:R-:W1:Y:S01]  /*0020*/  S2UR UR5, SR_CTAID.X ;  /* 0x00000000000579c3 */ /* 0x000e620000002500 */
[----:B------:R-:W2:Y:S01]  /*0030*/  LDCU.64 UR6, c[0x0][0x390] ;  /* 0x00007200ff0677ac */ /* 0x000ea20008000a00 */
[----:B------:R-:W-:Y:S01]  /*0040*/  IMAD.MOV.U32 R4, RZ, RZ, -0x1 ;  /* 0xffffffffff047424 */ /* 0x000fe200078e00ff */
[----:B------:R-:W1:Y:S01]  /*0050*/  LDCU UR11, c[0x0][0x360] ;  /* 0x00006c00ff0b77ac */ /* 0x000e620008000800 */
[----:B--2---:R-:W-:-:S02]  /*0060*/  UISETP.LT.U32.AND UP0, UPT, UR6, UR7, UPT ;  /* 0x000000070600728c */ /* 0x004fc4000bf01070 */
[----:B------:R-:W-:Y:S02]  /*0070*/  UISETP.LT.U32.AND UP1, UPT, UR6, UR7, UPT ;  /* 0x000000070600728c */ /* 0x000fe4000bf21070 */
[----:B------:R-:W-:Y:S02]  /*0080*/  USHF.L.U32 UR8, UR6, 0x1, URZ ;  /* 0x0000000106087899 */ /* 0x000fe400080006ff */
[----:B-1----:R-:W-:Y:S02]  /*0090*/  UIMAD UR5, UR5, UR11, URZ ;  /* 0x0000000b050572a4 */ /* 0x002fe4000f8e02ff */
[----:B------:R-:W-:Y:S02]  /*00a0*/  USEL UR4, UR6, UR7, !UP0 ;  /* 0x0000000706047287 */ /* 0x000fe4000c000000 */
[----:B------:R-:W-:Y:S02]  /*00b0*/  USEL UR6, UR6, UR7, UP1 ;  /* 0x0000000706067287 */ /* 0x000fe40008800000 */
[----:B------:R-:W-:Y:S01]  /*00c0*/  ULEA UR4, UR4, 0x2, 0x1 ;  /* 0x0000000204047891 */ /* 0x000fe2000f8e08ff */
[----:B0-----:R-:W-:Y:S01]  /*00d0*/  LOP3.LUT R2, R0, UR5, RZ, 0xfc, !PT ;  /* 0x0000000500027c12 */ /* 0x001fe2000f8efcff */
[----:B------:R-:W-:Y:S01]  /*00e0*/  ULEA UR6, UR6, 0x4, 0x1 ;  /* 0x0000000406067891 */ /* 0x000fe2000f8e08ff */
[----:B------:R-:W-:Y:S01]  /*00f0*/  IMAD.U32 R7, RZ, RZ, UR5 ;  /* 0x00000005ff077e24 */ /* 0x000fe2000f8e00ff */
[----:B------:R-:W-:Y:S01]  /*0100*/  USHF.L.U32 UR7, UR7, 0x1, URZ ;  /* 0x0000000107077899 */ /* 0x000fe200080006ff */
[----:B------:R-:W-:-:S02]  /*0110*/  SHF.R.U32.HI R5, RZ, 0x2, R2 ;  /* 0x00000002ff057819 */ /* 0x000fc40000011602 */
[C---:B------:R-:W-:Y:S01]  /*0120*/  SHF.L.U32 R3, R4.reuse, UR4, RZ ;  /* 0x0000000404037c19 */ /* 0x040fe200080006ff */
[----:B------:R-:W-:Y:S01]  /*0130*/  ULOP3.LUT UR4, UR11, 0xffff, URZ, 0xc0, !UPT ;  /* 0x0000ffff0b047892 */ /* 0x000fe2000f8ec0ff */
[----:B------:R-:W-:Y:S02]  /*0140*/  SHF.L.U32 R2, R4, UR6, RZ ;  /* 0x0000000604027c19 */ /* 0x000fe400080006ff */
[----:B------:R-:W-:Y:S02]  /*0150*/  LOP3.LUT R6, R5, 0x3, RZ, 0xc0, !PT ;  /* 0x0000000305067812 */ /* 0x000fe400078ec0ff */
[----:B------:R-:W-:Y:S02]  /*0160*/  LOP3.LUT R5, R3, R2, RZ, 0xfc, !PT ;  /* 0x0000000203057212 */ /* 0x000fe400078efcff */
[--C-:B------:R-:W-:Y:S02]  /*0170*/  LOP3.LUT R4, R7, 0x3, R0.reuse, 0xc8, !PT ;  /* 0x0000000307047812 */ /* 0x100fe400078ec800 */
[----:B------:R-:W-:-:S02]  /*0180*/  LOP3.LUT R7, R3, UR5, R0, 0xe, !PT ;  /* 0x0000000503077c12 */ /* 0x000fc4000f8e0e00 */
[--C-:B------:R-:W-:Y:S02]  /*0190*/  LOP3.LUT R5, R5, UR5, R0.reuse, 0xe, !PT ;  /* 0x0000000505057c12 */ /* 0x100fe4000f8e0e00 */
[----:B------:R-:W-:Y:S02]  /*01a0*/  SHF.L.U32 R4, R4, UR8, RZ ;  /* 0x0000000804047c19 */ /* 0x000fe400080006ff */
[----:B------:R-:W-:Y:S02]  /*01b0*/  SHF.L.U32 R6, R6, UR7, RZ ;  /* 0x0000000706067c19 */ /* 0x000fe400080006ff */
[----:B------:R-:W-:Y:S02]  /*01c0*/  LOP3.LUT R3, R3, UR5, R0, 0xe0, !PT ;  /* 0x0000000503037c12 */ /* 0x000fe4000f8ee000 */
[----:B------:R-:W-:Y:S02]  /*01d0*/  LOP3.LUT R7, R7, R2, RZ, 0xc0, !PT ;  /* 0x0000000207077212 */ /* 0x000fe400078ec0ff */
[----:B------:R-:W-:-:S02]  /*01e0*/  LOP3.LUT R5, R5, 0x3ffffff0, RZ, 0xc0, !PT ;  /* 0x3ffffff005057812 */ /* 0x000fc400078ec0ff */
[----:B------:R-:W-:Y:S02]  /*01f0*/  LOP3.LUT R3, R3, R6, R4, 0xfe, !PT ;  /* 0x0000000603037212 */ /* 0x000fe400078efe04 */
[----:B------:R-:W-:Y:S02]  /*0200*/  SHF.R.U32.HI R7, RZ, 0x2, R7 ;  /* 0x00000002ff077819 */ /* 0x000fe40000011607 */
[----:B------:R-:W-:-:S04]  /*0210*/  SHF.R.U32.HI R28, RZ, 0x4, R5 ;  /* 0x00000004ff1c7819 */ /* 0x000fc80000011605 */
[----:B------:R-:W-:Y:S02]  /*0220*/  LOP3.LUT R28, R28, R3, R7, 0xfe, !PT ;  /* 0x000000031c1c7212 */ /* 0x000fe400078efe07 */
[----:B------:R-:W-:-:S07]  /*0230*/  MOV R7, 0x250 ;  /* 0x0000025000077802 */ /* 0x000fce0000000f00 */
[----:B------:R-:W-:Y:S05]  /*0240*/  CALL.REL.NOINC `($__internal_0_$__cuda_sm20_div_u16) ;  /* 0x0000001400107944 */ /* 0x000fea0003c00000 */
[----:B------:R-:W-:Y:S01]  /*0250*/  UISETP.GT.U32.AND UP0, UPT, UR11, 0x55, UPT ;  /* 0x000000550b00788c */ /* 0x000fe2000bf04070 */
[----:B------:R-:W-:Y:S01]  /*0260*/  VIADD R2, R6, 0x1 ;  /* 0x0000000106027836 */ /* 0x000fe20000000000 */
[----:B------:R-:W0:Y:S04]  /*0270*/  LDCU.64 UR12, c[0x0][0x358] ;  /* 0x00006b00ff0c77ac */ /* 0x000e280008000a00 */
[----:B------:R-:W-:Y:S01]  /*0280*/  LOP3.LUT R23, R2, 0xffff, RZ, 0xc0, !PT ;  /* 0x0000ffff02177812 */ /* 0x000fe200078ec0ff */
[----:B------:R-:W-:-:S03]  /*0290*/  UMOV UR4, URZ ;  /* 0x000000ff00047c82 */ /* 0x000fc60008000000 */
[----:B------:R-:W-:Y:S01]  /*02a0*/  LOP3.LUT R2, R23, 0x3, RZ, 0xc0, !PT ;  /* 0x0000000317027812 */ /* 0x000fe200078ec0ff */
[----:B------:R-:W-:Y:S06]  /*02b0*/  BRA.U UP0, `(.L_x_14) ;  /* 0x0000000d00cc7547 */ /* 0x000fec000b800000 */
[----:B------:R-:W1:Y:S01]  /*02c0*/  S2UR UR8, SR_CgaCtaId ;  /* 0x00000000000879c3 */ /* 0x000e620000008800 */
[----:B------:R-:W-:Y:S01]  /*02d0*/  LOP3.LUT R23, R23, 0x1fc, RZ, 0xc0, !PT ;  /* 0x000001fc17177812 */ /* 0x000fe200078ec0ff */
[----:B------:R-:W-:Y:S01]  /*02e0*/  UMOV UR4, 0x400 ;  /* 0x0000040000047882 */ /* 0x000fe20000000000 */
[C---:B------:R-:W-:Y:S01]  /*02f0*/  VIADD R4, R0.reuse, UR11 ;  /* 0x0000000b00047c36 */ /* 0x040fe20008000000 */
[----:B------:R-:W2:Y:S01]  /*0300*/  LDCU.64 UR6, c[0x0][0x388] ;  /* 0x00007100ff0677ac */ /* 0x000ea20008000a00 */
[----:B------:R-:W-:Y:S01]  /*0310*/  IADD3 R23, PT, PT, -R23, RZ, RZ ;  /* 0x000000ff17177210 */ /* 0x000fe20007ffe1ff */
[----:B------:R-:W-:Y:S02]  /*0320*/  IMAD.SHL.U32 R24, R0, 0x8, RZ ;  /* 0x0000000800187824 */ /* 0x000fe400078e00ff */
[----:B------:R-:W3:Y:S01]  /*0330*/  LDC R3, c[0x0][0x360] ;  /* 0x0000d800ff037b82 */ /* 0x000ee20000000800 */
[----:B------:R-:W-:Y:S01]  /*0340*/  ISETP.GE.AND P0, PT, R23, RZ, PT ;  /* 0x000000ff1700720c */ /* 0x000fe20003f06270 */
[----:B------:R-:W-:-:S02]  /*0350*/  IMAD.MOV.U32 R7, RZ, RZ, R0 ;  /* 0x000000ffff077224 */ /* 0x000fc400078e0000 */
[----:B------:R-:W-:Y:S01]  /*0360*/  IMAD.MOV.U32 R20, RZ, RZ, R4 ;  /* 0x000000ffff147224 */ /* 0x000fe200078e0004 */
[----:B-1----:R-:W-:-:S04]  /*0370*/  ULEA UR4, UR8, UR4, 0x18 ;  /* 0x0000000408047291 */ /* 0x002fc8000f8ec0ff */
[----:B------:R-:W-:Y:S02]  /*0380*/  ULEA UR9, UR11, UR4, 0x3 ;  /* 0x000000040b097291 */ /* 0x000fe4000f8e18ff */
[----:B------:R-:W-:Y:S01]  /*0390*/  ULEA UR10, UR11, UR4, 0x4 ;  /* 0x000000040b0a7291 */ /* 0x000fe2000f8e20ff */
[C-C-:B---3--:R-:W-:Y:S01]  /*03a0*/  IMAD R5, R3.reuse, 0x2, R0.reuse ;  /* 0x0000000203057824 */ /* 0x148fe200078e0200 */
[----:B------:R-:W-:Y:S01]  /*03b0*/  UIMAD UR8, UR11, 0x18, UR4 ;  /* 0x000000180b0878a4 */ /* 0x000fe2000f8e0204 */
[----:B------:R-:W-:Y:S02]  /*03c0*/  IMAD R6, R3, 0x3, R0 ;  /* 0x0000000303067824 */ /* 0x000fe400078e0200 */
[----:B------:R-:W-:Y:S01]  /*03d0*/  UMOV UR4, URZ ;  /* 0x000000ff00047c82 */ /* 0x000fe20008000000 */
[----:B------:R-:W-:Y:S01]  /*03e0*/  MOV R21, R5 ;  /* 0x0000000500157202 */ /* 0x000fe20000000f00 */
[----:B------:R-:W-:Y:S01]  /*03f0*/  IMAD.MOV.U32 R22, RZ, RZ, R6 ;  /* 0x000000ffff167224 */ /* 0x000fe200078e0006 */
[----:B--2---:R-:W-:Y:S06]  /*0400*/  @P0 BRA `(.L_x_15) ;  /* 0x0000000800f80947 */ /* 0x004fec0003800000 */
[----:B------:R-:W-:Y:S01]  /*0410*/  IMAD.MOV R8, RZ, RZ, -R23 ;  /* 0x000000ffff087224 */ /* 0x000fe200078e0a17 */
[----:B------:R-:W-:-:S04]  /*0420*/  PLOP3.LUT P0, PT, PT, PT, PT, 0x80, 0x8 ;  /* 0x000000000008781c */ /* 0x000fc80003f0f070 */
[----:B------:R-:W-:-:S13]  /*0430*/  ISETP.GT.AND P1, PT, R8, 0xc, PT ;  /* 0x0000000c0800780c */ /* 0x000fda0003f24270 */
[----:B------:R-:W-:Y:S05]  /*0440*/  @!P1 BRA `(.L_x_16) ;  /* 0x0000000400e09947 */ /* 0x000fea0003800000 */
[----:B------:R-:W-:-:S13]  /*0450*/  PLOP3.LUT P0, PT, PT, PT, PT, 0x8, 0x80 ;  /* 0x000000000080781c */ /* 0x000fda0003f0e170 */
.L_x_17:
[----:B------:R-:W-:Y:S01]  /*0460*/  ISETP.GT.U32.AND P1, PT, R7, 0xff, PT ;  /* 0x000000ff0700780c */ /* 0x000fe20003f24070 */
[----:B------:R-:W-:Y:S01]  /*0470*/  IMAD.U32 R14, RZ, RZ, UR6 ;  /* 0x00000006ff0e7e24 */ /* 0x000fe2000f8e00ff */
[----:B------:R-:W-:Y:S01]  /*0480*/  ISETP.GT.U32.AND P4, PT, R20, 0xff, PT ;  /* 0x000000ff1400780c */ /* 0x000fe20003f84070 */
[----:B------:R-:W-:Y:S01]  /*0490*/  IMAD.U32 R15, RZ, RZ, UR7 ;  /* 0x00000007ff0f7e24 */ /* 0x000fe2000f8e00ff */
[----:B------:R-:W-:Y:S02]  /*04a0*/  ISETP.GT.U32.AND P5, PT, R21, 0xff, PT ;  /* 0x000000ff1500780c */ /* 0x000fe40003fa4070 */
[----:B------:R-:W-:-:S07]  /*04b0*/  ISETP.GT.U32.AND P6, PT, R22, 0xff, PT ;  /* 0x000000ff1600780c */ /* 0x000fce0003fc4070 */
[----:B-1----:R-:W1:Y:S01]  /*04c0*/  @!P1 S2R R8, SR_CgaCtaId ;  /* 0x0000000000089919 */ /* 0x002e620000008800 */
[----:B------:R-:W-:Y:S01]  /*04d0*/  @!P1 IMAD.WIDE.U32 R18, R0, 0x8, R14 ;  /* 0x0000000800129825 */ /* 0x000fe200078e000e */
[----:B------:R-:W-:-:S03]  /*04e0*/  LEA R7, R3, R7, 0x2 ;  /* 0x0000000703077211 */ /* 0x000fc600078e10ff */
[--C-:B------:R-:W-:Y:S02]  /*04f0*/  @!P4 IMAD.WIDE.U32 R16, R4, 0x8, R14.reuse ;  /* 0x000000080410c825 */ /* 0x100fe400078e000e */
[----:B0-----:R-:W2:Y:S02]  /*0500*/  @!P1 LDG.E.64 R18, desc[UR12][R18.64] ;  /* 0x0000000c12129981 */ /* 0x001ea4000c1e1b00 */
[--C-:B------:R-:W-:Y:S01]  /*0510*/  @!P5 IMAD.WIDE.U32 R10, R5, 0x8, R14.reuse ;  /* 0x00000008050ad825 */ /* 0x100fe200078e000e */
[----:B------:R-:W-:Y:S01]  /*0520*/  ISETP.GT.U32.AND P2, PT, R7, 0xff, PT ;  /* 0x000000ff0700780c */ /* 0x000fe20003f44070 */
[----:B------:R-:W3:Y:S02]  /*0530*/  @!P4 LDG.E.64 R16, desc[UR12][R16.64] ;  /* 0x0000000c1010c981 */ /* 0x000ee4000c1e1b00 */
[----:B------:R-:W-:Y:S02]  /*0540*/  @!P6 IMAD.WIDE.U32 R14, R6, 0x8, R14 ;  /* 0x00000008060ee825 */ /* 0x000fe400078e000e */
[----:B------:R-:W4:Y:S01]  /*0550*/  @!P5 LDG.E.64 R10, desc[UR12][R10.64] ;  /* 0x0000000c0a0ad981 */ /* 0x000f22000c1e1b00 */
[----:B------:R-:W-:-:S03]  /*0560*/  UIMAD.WIDE.U32 UR6, UR11, 0x20, UR6 ;  /* 0x000000200b0678a5 */ /* 0x000fc6000f8e0006 */
[----:B------:R-:W5:Y:S01]  /*0570*/  @!P6 LDG.E.64 R14, desc[UR12][R14.64] ;  /* 0x0000000c0e0ee981 */ /* 0x000f62000c1e1b00 */
[----:B------:R-:W-:Y:S02]  /*0580*/  @!P1 MOV R9, 0x400 ;  /* 0x0000040000099802 */ /* 0x000fe40000000f00 */
[----:B------:R-:W-:Y:S02]  /*0590*/  IMAD.U32 R12, RZ, RZ, UR6 ;  /* 0x00000006ff0c7e24 */ /* 0x000fe4000f8e00ff */
[----:B------:R-:W-:Y:S01]  /*05a0*/  IMAD.U32 R13, RZ, RZ, UR7 ;  /* 0x00000007ff0d7e24 */ /* 0x000fe2000f8e00ff */
[----:B-1----:R-:W-:Y:S01]  /*05b0*/  @!P1 LEA R25, R8, R9, 0x18 ;  /* 0x0000000908199211 */ /* 0x002fe200078ec0ff */
[----:B------:R-:W-:-:S06]  /*05c0*/  @!P2 IMAD.WIDE.U32 R8, R0, 0x8, R12 ;  /* 0x000000080008a825 */ /* 0x000fcc00078e000c */
[----:B------:R-:W5:Y:S01]  /*05d0*/  @!P2 LDG.E.64 R8, desc[UR12][R8.64] ;  /* 0x0000000c0808a981 */ /* 0x000f62000c1e1b00 */
[----:B------:R-:W0:Y:S01]  /*05e0*/  @!P2 S2R R29, SR_CgaCtaId ;  /* 0x00000000001da919 */ /* 0x000e220000008800 */
[----:B------:R-:W-:Y:S02]  /*05f0*/  @!P1 IMAD.IADD R25, R25, 0x1, R24 ;  /* 0x0000000119199824 */ /* 0x000fe400078e0218 */
[C---:B------:R-:W-:Y:S01]  /*0600*/  IMAD R27, R3.reuse, 0x4, R20 ;  /* 0x00000004031b7824 */ /* 0x040fe200078e0214 */
[C---:B------:R-:W-:Y:S01]  /*0610*/  LEA R20, R3.reuse, R21, 0x2 ;  /* 0x0000001503147211 */ /* 0x040fe200078e10ff */
[----:B------:R-:W-:Y:S01]  /*0620*/  IMAD R7, R3, 0x4, R7 ;  /* 0x0000000403077824 */ /* 0x000fe200078e0207 */
[----:B------:R-:W-:Y:S02]  /*0630*/  @!P2 MOV R26, 0x400 ;  /* 0x00000400001aa802 */ /* 0x000fe40000000f00 */
[----:B------:R-:W-:Y:S01]  /*0640*/  ISETP.GT.U32.AND P3, PT, R27, 0xff, PT ;  /* 0x000000ff1b00780c */ /* 0x000fe20003f64070 */
[----:B------:R-:W-:Y:S01]  /*0650*/  IMAD R21, R3, 0x20, R24 ;  /* 0x0000002003157824 */ /* 0x000fe200078e0218 */
[----:B------:R-:W-:Y:S01]  /*0660*/  UIMAD.WIDE.U32 UR6, UR11, 0x20, UR6 ;  /* 0x000000200b0678a5 */ /* 0x000fe2000f8e0006 */
[----:B0-----:R-:W-:Y:S01]  /*0670*/  @!P2 LEA R26, R29, R26, 0x18 ;  /* 0x0000001a1d1aa211 */ /* 0x001fe200078ec0ff */
[----:B--2---:R0:W-:Y:S04]  /*0680*/  @!P1 STS.64 [R25], R18 ;  /* 0x0000001219009388 */ /* 0x0041e80000000a00 */
[----:B---3--:R-:W-:Y:S04]  /*0690*/  @!P4 STS.64 [R24+UR9], R16 ;  /* 0x000000101800c988 */ /* 0x008fe80008000a09 */
[----:B----4-:R1:W-:Y:S04]  /*06a0*/  @!P5 STS.64 [R24+UR10], R10 ;  /* 0x0000000a1800d988 */ /* 0x0103e80008000a0a */
[----:B-----5:R2:W-:Y:S01]  /*06b0*/  @!P6 STS.64 [R24+UR8], R14 ;  /* 0x0000000e1800e988 */ /* 0x0205e20008000a08 */
[----:B------:R-:W-:Y:S01]  /*06c0*/  ISETP.GT.U32.AND P6, PT, R20, 0xff, PT ;  /* 0x000000ff1400780c */ /* 0x000fe20003fc4070 */
[----:B0-----:R-:W-:-:S02]  /*06d0*/  IMAD R25, R3, 0x4, R22 ;  /* 0x0000000403197824 */ /* 0x001fc400078e0216 */
[----:B------:R-:W-:Y:S01]  /*06e0*/  IMAD R22, R3, 0x4, R27 ;  /* 0x0000000403167824 */ /* 0x000fe200078e021b */
[----:B------:R-:W-:Y:S02]  /*06f0*/  ISETP.GT.U32.AND P5, PT, R7, 0xff, PT ;  /* 0x000000ff0700780c */ /* 0x000fe40003fa4070 */
[----:B------:R-:W-:Y:S02]  /*0700*/  ISETP.GT.U32.AND P4, PT, R25, 0xff, PT ;  /* 0x000000ff1900780c */ /* 0x000fe40003f84070 */
[----:B------:R-:W-:Y:S02]  /*0710*/  ISETP.GT.U32.AND P1, PT, R22, 0xff, PT ;  /* 0x000000ff1600780c */ /* 0x000fe40003f24070 */
[----:B------:R-:W-:Y:S01]  /*0720*/  @!P2 IADD3 R27, PT, PT, R26, R21, RZ ;  /* 0x000000151a1ba210 */ /* 0x000fe20007ffe0ff */
[----:B-1----:R-:W-:Y:S02]  /*0730*/  IMAD.U32 R10, RZ, RZ, UR6 ;  /* 0x00000006ff0a7e24 */ /* 0x002fe4000f8e00ff */
[----:B--2---:R-:W-:-:S04]  /*0740*/  @!P6 IMAD.WIDE.U32 R14, R5, 0x8, R12 ;  /* 0x00000008050ee825 */ /* 0x004fc800078e000c */
[----:B------:R-:W-:Y:S02]  /*0750*/  IMAD.U32 R11, RZ, RZ, UR7 ;  /* 0x00000007ff0b7e24 */ /* 0x000fe4000f8e00ff */
[--C-:B------:R-:W-:Y:S01]  /*0760*/  @!P3 IMAD.WIDE.U32 R18, R4, 0x8, R12.reuse ;  /* 0x000000080412b825 */ /* 0x100fe200078e000c */
[----:B------:R0:W-:Y:S03]  /*0770*/  @!P2 STS.64 [R27], R8 ;  /* 0x000000081b00a388 */ /* 0x0001e60000000a00 */
[----:B------:R-:W-:Y:S02]  /*0780*/  @!P4 IMAD.WIDE.U32 R12, R6, 0x8, R12 ;  /* 0x00000008060cc825 */ /* 0x000fe400078e000c */
[----:B------:R-:W2:Y:S02]  /*0790*/  @!P3 LDG.E.64 R18, desc[UR12][R18.64] ;  /* 0x0000000c1212b981 */ /* 0x000ea4000c1e1b00 */
[----:B------:R-:W-:-:S02]  /*07a0*/  @!P1 IMAD.WIDE.U32 R16, R4, 0x8, R10 ;  /* 0x0000000804109825 */ /* 0x000fc400078e000a */
[----:B------:R-:W3:Y:S04]  /*07b0*/  @!P4 LDG.E.64 R12, desc[UR12][R12.64] ;  /* 0x0000000c0c0cc981 */ /* 0x000ee8000c1e1b00 */
[----:B0-----:R0:W4:Y:S04]  /*07c0*/  @!P6 LDG.E.64 R8, desc[UR12][R14.64] ;  /* 0x0000000c0e08e981 */ /* 0x001128000c1e1b00 */
[----:B------:R-:W5:Y:S01]  /*07d0*/  @!P1 LDG.E.64 R16, desc[UR12][R16.64] ;  /* 0x0000000c10109981 */ /* 0x000f62000c1e1b00 */
[----:B0-----:R-:W-:-:S06]  /*07e0*/  @!P5 IMAD.WIDE.U32 R14, R0, 0x8, R10 ;  /* 0x00000008000ed825 */ /* 0x001fcc00078e000a */
[----:B------:R-:W5:Y:S01]  /*07f0*/  @!P5 LDG.E.64 R14, desc[UR12][R14.64] ;  /* 0x0000000c0e0ed981 */ /* 0x000f62000c1e1b00 */
[----:B------:R-:W0:Y:S01]  /*0800*/  @!P5 S2R R29, SR_CgaCtaId ;  /* 0x00000000001dd919 */ /* 0x000e220000008800 */
[----:B------:R-:W-:Y:S01]  /*0810*/  @!P5 MOV R24, 0x400 ;  /* 0x000004000018d802 */ /* 0x000fe20000000f00 */
[C---:B------:R-:W-:Y:S02]  /*0820*/  IMAD R26, R3.reuse, 0x4, R20 ;  /* 0x00000004031a7824 */ /* 0x040fe400078e0214 */
[C---:B------:R-:W-:Y:S02]  /*0830*/  IMAD R25, R3.reuse, 0x4, R25 ;  /* 0x0000000403197824 */ /* 0x040fe400078e0219 */
[C---:B------:R-:W-:Y:S01]  /*0840*/  IMAD R7, R3.reuse, 0x4, R7 ;  /* 0x0000000403077824 */ /* 0x040fe200078e0207 */
[----:B------:R-:W-:Y:S01]  /*0850*/  ISETP.GT.U32.AND P2, PT, R26, 0xff, PT ;  /* 0x000000ff1a00780c */ /* 0x000fe20003f44070 */
[----:B------:R-:W-:Y:S01]  /*0860*/  UIMAD.WIDE.U32 UR6, UR11, 0x20, UR6 ;  /* 0x000000200b0678a5 */ /* 0x000fe2000f8e0006 */
[C---:B------:R-:W-:Y:S01]  /*0870*/  IMAD R20, R3.reuse, 0x4, R22 ;  /* 0x0000000403147824 */ /* 0x040fe200078e0216 */
[----:B------:R-:W-:-:S02]  /*0880*/  LEA R22, R3, R25, 0x2 ;  /* 0x0000001903167211 */ /* 0x000fc400078e10ff */
[----:B0-----:R-:W-:Y:S01]  /*0890*/  @!P5 LEA R27, R29, R24, 0x18 ;  /* 0x000000181d1bd211 */ /* 0x001fe200078ec0ff */
[----:B------:R-:W-:-:S05]  /*08a0*/  IMAD R24, R3, 0x20, R21 ;  /* 0x0000002003187824 */ /* 0x000fca00078e0215 */
[----:B------:R-:W-:Y:S01]  /*08b0*/  @!P5 IADD3 R27, PT, PT, R27, R24, RZ ;  /* 0x000000181b1bd210 */ /* 0x000fe20007ffe0ff */
[----:B--2---:R0:W-:Y:S01]  /*08c0*/  @!P3 STS.64 [R21+UR9], R18 ;  /* 0x000000121500b988 */ /* 0x0041e20008000a09 */
[----:B------:R-:W-:-:S03]  /*08d0*/  ISETP.GT.U32.AND P3, PT, R25, 0xff, PT ;  /* 0x000000ff1900780c */ /* 0x000fc60003f64070 */
[----:B----4-:R-:W-:Y:S04]  /*08e0*/  @!P6 STS.64 [R21+UR10], R8 ;  /* 0x000000081500e988 */ /* 0x010fe80008000a0a */
[----:B---3--:R1:W-:Y:S01]  /*08f0*/  @!P4 STS.64 [R21+UR8], R12 ;  /* 0x0000000c1500c988 */ /* 0x0083e20008000a08 */
[----:B0-----:R-:W-:-:S03]  /*0900*/  IMAD.U32 R18, RZ, RZ, UR6 ;  /* 0x00000006ff127e24 */ /* 0x001fc6000f8e00ff */
[----:B-----5:R0:W-:Y:S04]  /*0910*/  @!P5 STS.64 [R27], R14 ;  /* 0x0000000e1b00d388 */ /* 0x0201e80000000a00 */
[----:B------:R2:W-:Y:S01]  /*0920*/  @!P1 STS.64 [R24+UR9], R16 ;  /* 0x0000001018009988 */ /* 0x0005e20008000a09 */
[----:B------:R-:W-:Y:S01]  /*0930*/  ISETP.GT.U32.AND P1, PT, R7, 0xff, PT ;  /* 0x000000ff0700780c */ /* 0x000fe20003f24070 */
[----:B-1----:R-:W-:Y:S02]  /*0940*/  IMAD R21, R3, 0x4, R26 ;  /* 0x0000000403157824 */ /* 0x002fe400078e021a */
[----:B------:R-:W-:Y:S01]  /*0950*/  IMAD.U32 R19, RZ, RZ, UR7 ;  /* 0x00000007ff137e24 */ /* 0x000fe2000f8e00ff */
[----:B------:R-:W-:Y:S01]  /*0960*/  ISETP.GT.U32.AND P4, PT, R20, 0xff, PT ;  /* 0x000000ff1400780c */ /* 0x000fe20003f84070 */
[----:B------:R-:W-:Y:S01]  /*0970*/  @!P2 IMAD.WIDE.U32 R8, R5, 0x8, R10 ;  /* 0x000000080508a825 */ /* 0x000fe200078e000a */
[----:B------:R-:W-:-:S02]  /*0980*/  ISETP.GT.U32.AND P5, PT, R21, 0xff, PT ;  /* 0x000000ff1500780c */ /* 0x000fc40003fa4070 */
[----:B------:R-:W-:Y:S01]  /*0990*/  ISETP.GT.U32.AND P6, PT, R22, 0xff, PT ;  /* 0x000000ff1600780c */ /* 0x000fe20003fc4070 */
[----:B0-----:R-:W-:Y:S02]  /*09a0*/  @!P3 IMAD.WIDE.U32 R14, R6, 0x8, R10 ;  /* 0x00000008060eb825 */ /* 0x001fe400078e000a */
[----:B------:R-:W3:Y:S02]  /*09b0*/  @!P2 LDG.E.64 R8, desc[UR12][R8.64] ;  /* 0x0000000c0808a981 */ /* 0x000ee4000c1e1b00 */
[--C-:B------:R-:W-:Y:S02]  /*09c0*/  @!P1 IMAD.WIDE.U32 R10, R0, 0x8, R18.reuse ;  /* 0x00000008000a9825 */ /* 0x100fe400078e0012 */
[----:B------:R-:W4:Y:S04]  /*09d0*/  @!P3 LDG.E.64 R14, desc[UR12][R14.64] ;  /* 0x0000000c0e0eb981 */ /* 0x000f28000c1e1b00 */
[----:B------:R-:W5:Y:S01]  /*09e0*/  @!P1 LDG.E.64 R10, desc[UR12][R10.64] ;  /* 0x0000000c0a0a9981 */ /* 0x000f62000c1e1b00 */
[----:B------:R-:W-:-:S04]  /*09f0*/  @!P4 IMAD.WIDE.U32 R12, R4, 0x8, R18 ;  /* 0x00000008040cc825 */ /* 0x000fc800078e0012 */
[--C-:B--2---:R-:W-:Y:S02]  /*0a00*/  @!P5 IMAD.WIDE.U32 R16, R5, 0x8, R18.reuse ;  /* 0x000000080510d825 */ /* 0x104fe400078e0012 */
[----:B------:R-:W2:Y:S02]  /*0a10*/  @!P4 LDG.E.64 R12, desc[UR12][R12.64] ;  /* 0x0000000c0c0cc981 */ /* 0x000ea4000c1e1b00 */
[----:B------:R-:W-:Y:S02]  /*0a20*/  @!P6 IMAD.WIDE.U32 R18, R6, 0x8, R18 ;  /* 0x000000080612e825 */ /* 0x000fe400078e0012 */
[----:B------:R-:W2:Y:S04]  /*0a30*/  @!P5 LDG.E.64 R16, desc[UR12][R16.64] ;  /* 0x0000000c1010d981 */ /* 0x000ea8000c1e1b00 */
[----:B------:R-:W2:Y:S01]  /*0a40*/  @!P6 LDG.E.64 R18, desc[UR12][R18.64] ;  /* 0x0000000c1212e981 */ /* 0x000ea2000c1e1b00 */
[----:B------:R-:W0:Y:S01]  /*0a50*/  @!P1 S2R R26, SR_CgaCtaId ;  /* 0x00000000001a9919 */ /* 0x000e220000008800 */
[----:B------:R-:W-:-:S02]  /*0a60*/  @!P1 MOV R25, 0x400 ;  /* 0x0000040000199802 */ /* 0x000fc40000000f00 */
[----:B------:R-:W-:Y:S01]  /*0a70*/  IADD3 R23, PT, PT, R23, 0x10, RZ ;  /* 0x0000001017177810 */ /* 0x000fe20007ffe0ff */
[----:B------:R-:W-:-:S04]  /*0a80*/  ULEA UR4, UR11, UR4, 0x2 ;  /* 0x000000040b047291 */ /* 0x000fc8000f8e10ff */
[----:B------:R-:W-:-:S04]  /*0a90*/  ULEA UR4, UR11, UR4, 0x2 ;  /* 0x000000040b047291 */ /* 0x000fc8000f8e10ff */
[----:B------:R-:W-:Y:S01]  /*0aa0*/  ULEA UR4, UR11, UR4, 0x2 ;  /* 0x000000040b047291 */ /* 0x000fe2000f8e10ff */
[----:B0-----:R-:W-:Y:S01]  /*0ab0*/  @!P1 LEA R26, R26, R25, 0x18 ;  /* 0x000000191a1a9211 */ /* 0x001fe200078ec0ff */
[----:B------:R-:W-:-:S04]  /*0ac0*/  IMAD R25, R3, 0x20, R24 ;  /* 0x0000002003197824 */ /* 0x000fc800078e0218 */
[----:B------:R-:W-:Y:S01]  /*0ad0*/  @!P1 IMAD.IADD R27, R26, 0x1, R25 ;  /* 0x000000011a1b9824 */ /* 0x000fe200078e0219 */
[----:B------:R-:W-:Y:S02]  /*0ae0*/  ULEA UR4, UR11, UR4, 0x2 ;  /* 0x000000040b047291 */ /* 0x000fe4000f8e10ff */
[----:B------:R-:W-:Y:S01]  /*0af0*/  UIMAD.WIDE.U32 UR6, UR11, 0x20, UR6 ;  /* 0x000000200b0678a5 */ /* 0x000fe2000f8e0006 */
[C---:B------:R-:W-:Y:S02]  /*0b00*/  IMAD R7, R3.reuse, 0x4, R7 ;  /* 0x0000000403077824 */ /* 0x040fe400078e0207 */
[C---:B------:R-:W-:Y:S02]  /*0b10*/  IMAD R20, R3.reuse, 0x4, R20 ;  /* 0x0000000403147824 */ /* 0x040fe400078e0214 */
[C---:B------:R-:W-:Y:S02]  /*0b20*/  IMAD R21, R3.reuse, 0x4, R21 ;  /* 0x0000000403157824 */ /* 0x040fe400078e0215 */
[----:B------:R-:W-:Y:S01]  /*0b30*/  IMAD R22, R3, 0x4, R22 ;  /* 0x0000000403167824 */ /* 0x000fe200078e0216 */
[----:B---3--:R-:W-:Y:S04]  /*0b40*/  @!P2 STS.64 [R24+UR10], R8 ;  /* 0x000000081800a988 */ /* 0x008fe80008000a0a */
[----:B----4-:R0:W-:Y:S04]  /*0b50*/  @!P3 STS.64 [R24+UR8], R14 ;  /* 0x0000000e1800b988 */ /* 0x0101e80008000a08 */
[----:B-----5:R1:W-:Y:S01]  /*0b60*/  @!P1 STS.64 [R27], R10 ;  /* 0x0000000a1b009388 */ /* 0x0203e20000000a00 */
[----:B------:R-:W-:-:S03]  /*0b70*/  ISETP.GE.AND P1, PT, R23, -0xc, PT ;  /* 0xfffffff41700780c */ /* 0x000fc60003f26270 */
[----:B--2---:R1:W-:Y:S04]  /*0b80*/  @!P4 STS.64 [R25+UR9], R12 ;  /* 0x0000000c1900c988 */ /* 0x0043e80008000a09 */
[----:B------:R1:W-:Y:S01]  /*0b90*/  @!P5 STS.64 [R25+UR10], R16 ;  /* 0x000000101900d988 */ /* 0x0003e20008000a0a */
[----:B0-----:R-:W-:-:S03]  /*0ba0*/  LEA R24, R3, R25, 0x5 ;  /* 0x0000001903187211 */ /* 0x001fc600078e28ff */
[----:B------:R1:W-:Y:S02]  /*0bb0*/  @!P6 STS.64 [R25+UR8], R18 ;  /* 0x000000121900e988 */ /* 0x0003e40008000a08 */
[----:B------:R-:W-:Y:S05]  /*0bc0*/  @!P1 BRA `(.L_x_17) ;  /* 0xfffffff800249947 */ /* 0x000fea000383ffff */
.L_x_16:
[----:B------:R-:W-:-:S05]  /*0bd0*/  IMAD.MOV R8, RZ, RZ, -R23 ;  /* 0x000000ffff087224 */ /* 0x000fca00078e0a17 */
[----:B------:R-:W-:-:S13]  /*0be0*/  ISETP.GT.AND P1, PT, R8, 0x4, PT ;  /* 0x000000040800780c */ /* 0x000fda0003f24270 */
[----:B------:R-:W-:Y:S05]  /*0bf0*/  @!P1 BRA `(.L_x_18) ;  /* 0x0000000000f49947 */ /* 0x000fea0003800000 */
[----:B------:R-:W-:Y:S01]  /*0c00*/  ISETP.GT.U32.AND P2, PT, R7, 0xff, PT ;  /* 0x000000ff0700780c */ /* 0x000fe20003f44070 */
[----:B-1----:R-:W-:Y:S02]  /*0c10*/  IMAD.U32 R10, RZ, RZ, UR6 ;  /* 0x00000006ff0a7e24 */ /* 0x002fe4000f8e00ff */
[----:B------:R-:W-:Y:S01]  /*0c20*/  IMAD.U32 R11, RZ, RZ, UR7 ;  /* 0x00000007ff0b7e24 */ /* 0x000fe2000f8e00ff */
[----:B------:R-:W-:-:S09]  /*0c30*/  ISETP.GT.U32.AND P1, PT, R20, 0xff, PT ;  /* 0x000000ff1400780c */ /* 0x000fd20003f24070 */
[----:B------:R-:W-:-:S06]  /*0c40*/  @!P2 IMAD.WIDE.U32 R8, R0, 0x8, R10 ;  /* 0x000000080008a825 */ /* 0x000fcc00078e000a */
[----:B0-----:R-:W2:Y:S01]  /*0c50*/  @!P2 LDG.E.64 R8, desc[UR12][R8.64] ;  /* 0x0000000c0808a981 */ /* 0x001ea2000c1e1b00 */
[----:B------:R-:W-:-:S06]  /*0c60*/  @!P1 IMAD.WIDE.U32 R12, R4, 0x8, R10 ;  /* 0x00000008040c9825 */ /* 0x000fcc00078e000a */
[----:B------:R-:W3:Y:S01]  /*0c70*/  @!P1 LDG.E.64 R12, desc[UR12][R12.64] ;  /* 0x0000000c0c0c9981 */ /* 0x000ee2000c1e1b00 */
[----:B------:R-:W-:Y:S01]  /*0c80*/  @!P2 MOV R14, 0x400 ;  /* 0x00000400000ea802 */ /* 0x000fe20000000f00 */
[----:B------:R-:W-:Y:S01]  /*0c90*/  IMAD R7, R3, 0x4, R7 ;  /* 0x0000000403077824 */ /* 0x000fe200078e0207 */
[----:B------:R-:W-:Y:S01]  /*0ca0*/  ISETP.GT.U32.AND P0, PT, R21, 0xff, PT ;  /* 0x000000ff1500780c */ /* 0x000fe20003f04070 */
[----:B------:R-:W0:Y:S01]  /*0cb0*/  @!P2 S2R R15, SR_CgaCtaId ;  /* 0x00000000000fa919 */ /* 0x000e220000008800 */
[C---:B------:R-:W-:Y:S01]  /*0cc0*/  LEA R20, R3.reuse, R20, 0x2 ;  /* 0x0000001403147211 */ /* 0x040fe200078e10ff */
[----:B------:R-:W-:Y:S01]  /*0cd0*/  IMAD R21, R3, 0x4, R21 ;  /* 0x0000000403157824 */ /* 0x000fe200078e0215 */
[----:B------:R-:W-:Y:S01]  /*0ce0*/  ISETP.GT.U32.AND P3, PT, R7, 0xff, PT ;  /* 0x000000ff0700780c */ /* 0x000fe20003f64070 */
[----:B------:R-:W-:Y:S01]  /*0cf0*/  UIMAD.WIDE.U32 UR6, UR11, 0x20, UR6 ;  /* 0x000000200b0678a5 */ /* 0x000fe2000f8e0006 */
[----:B------:R-:W-:Y:S02]  /*0d00*/  ISETP.GT.U32.AND P4, PT, R20, 0xff, PT ;  /* 0x000000ff1400780c */ /* 0x000fe40003f84070 */
[----:B------:R-:W-:-:S03]  /*0d10*/  ISETP.GT.U32.AND P5, PT, R21, 0xff, PT ;  /* 0x000000ff1500780c */ /* 0x000fc60003fa4070 */
[----:B------:R-:W-:Y:S02]  /*0d20*/  MOV R19, UR7 ;  /* 0x0000000700137c02 */ /* 0x000fe40008000f00 */
[----:B0-----:R-:W-:-:S05]  /*0d30*/  @!P2 LEA R15, R15, R14, 0x18 ;  /* 0x0000000e0f0fa211 */ /* 0x001fca00078ec0ff */
[----:B------:R-:W-:Y:S02]  /*0d40*/  @!P2 IMAD.IADD R15, R15, 0x1, R24 ;  /* 0x000000010f0fa824 */ /* 0x000fe400078e0218 */
[----:B------:R-:W-:-:S04]  /*0d50*/  IMAD.U32 R18, RZ, RZ, UR6 ;  /* 0x00000006ff127e24 */ /* 0x000fc8000f8e00ff */
[----:B------:R-:W-:-:S06]  /*0d60*/  @!P5 IMAD.WIDE.U32 R16, R5, 0x8, R18 ;  /* 0x000000080510d825 */ /* 0x000fcc00078e0012 */
[----:B------:R-:W4:Y:S04]  /*0d70*/  @!P5 LDG.E.64 R16, desc[UR12][R16.64] ;  /* 0x0000000c1010d981 */ /* 0x000f28000c1e1b00 */
[----:B--2---:R0:W-:Y:S01]  /*0d80*/  @!P2 STS.64 [R15], R8 ;  /* 0x000000080f00a388 */ /* 0x0041e20000000a00 */
[----:B------:R-:W-:Y:S01]  /*0d90*/  ISETP.GT.U32.AND P2, PT, R22, 0xff, PT ;  /* 0x000000ff1600780c */ /* 0x000fe20003f44070 */
[----:B------:R-:W-:-:S05]  /*0da0*/  IMAD R22, R3, 0x4, R22 ;  /* 0x0000000403167824 */ /* 0x000fca00078e0216 */
[----:B------:R-:W-:Y:S01]  /*0db0*/  ISETP.GT.U32.AND P6, PT, R22, 0xff, PT ;  /* 0x000000ff1600780c */ /* 0x000fe20003fc4070 */
[----:B---3--:R1:W-:Y:S01]  /*0dc0*/  @!P1 STS.64 [R24+UR9], R12 ;  /* 0x0000000c18009988 */ /* 0x0083e20008000a09 */
[----:B0-----:R-:W-:-:S05]  /*0dd0*/  @!P0 IMAD.WIDE.U32 R8, R5, 0x8, R10 ;  /* 0x0000000805088825 */ /* 0x001fca00078e000a */
[----:B------:R-:W-:Y:S01]  /*0de0*/  @!P2 IMAD.WIDE.U32 R10, R6, 0x8, R10 ;  /* 0x00000008060aa825 */ /* 0x000fe200078e000a */
[----:B------:R-:W2:Y:S03]  /*0df0*/  @!P0 LDG.E.64 R8, desc[UR12][R8.64] ;  /* 0x0000000c08088981 */ /* 0x000ea6000c1e1b00 */
[--C-:B-1----:R-:W-:Y:S02]  /*0e00*/  @!P3 IMAD.WIDE.U32 R12, R0, 0x8, R18.reuse ;  /* 0x00000008000cb825 */ /* 0x102fe400078e0012 */
[----:B------:R-:W3:Y:S02]  /*0e10*/  @!P2 LDG.E.64 R10, desc[UR12][R10.64] ;  /* 0x0000000c0a0aa981 */ /* 0x000ee4000c1e1b00 */
[--C-:B------:R-:W-:Y:S02]  /*0e20*/  @!P4 IMAD.WIDE.U32 R14, R4, 0x8, R18.reuse ;  /* 0x00000008040ec825 */ /* 0x100fe400078e0012 */
[----:B------:R-:W5:Y:S02]  /*0e30*/  @!P3 LDG.E.64 R12, desc[UR12][R12.64] ;  /* 0x0000000c0c0cb981 */ /* 0x000f64000c1e1b00 */
[----:B------:R-:W-:-:S02]  /*0e40*/  @!P6 IMAD.WIDE.U32 R18, R6, 0x8, R18 ;  /* 0x000000080612e825 */ /* 0x000fc400078e0012 */
[----:B------:R-:W4:Y:S04]  /*0e50*/  @!P4 LDG.E.64 R14, desc[UR12][R14.64] ;  /* 0x0000000c0e0ec981 */ /* 0x000f28000c1e1b00 */
[----:B------:R-:W4:Y:S01]  /*0e60*/  @!P6 LDG.E.64 R18, desc[UR12][R18.64] ;  /* 0x0000000c1212e981 */ /* 0x000f22000c1e1b00 */
[----:B------:R-:W0:Y:S01]  /*0e70*/  @!P3 S2R R26, SR_CgaCtaId ;  /* 0x00000000001ab919 */ /* 0x000e220000008800 */
[----:B------:R-:W-:Y:S01]  /*0e80*/  @!P3 MOV R25, 0x400 ;  /* 0x000004000019b802 */ /* 0x000fe20000000f00 */
[----:B------:R-:W-:-:S03]  /*0e90*/  VIADD R23, R23, 0x4 ;  /* 0x0000000417177836 */ /* 0x000fc60000000000 */
[----:B0-----:R-:W-:Y:S01]  /*0ea0*/  @!P3 LEA R26, R26, R25, 0x18 ;  /* 0x000000191a1ab211 */ /* 0x001fe200078ec0ff */
[----:B------:R-:W-:-:S04]  /*0eb0*/  IMAD R25, R3, 0x20, R24 ;  /* 0x0000002003197824 */ /* 0x000fc800078e0218 */
[----:B------:R-:W-:Y:S01]  /*0ec0*/  @!P3 IMAD.IADD R27, R26, 0x1, R25 ;  /* 0x000000011a1bb824 */ /* 0x000fe200078e0219 */
[----:B------:R-:W-:Y:S01]  /*0ed0*/  ULEA UR4, UR11, UR4, 0x2 ;  /* 0x000000040b047291 */ /* 0x000fe2000f8e10ff */
[C---:B------:R-:W-:Y:S01]  /*0ee0*/  IMAD R20, R3.reuse, 0x4, R20 ;  /* 0x0000000403147824 */ /* 0x040fe200078e0214 */
[C---:B------:R-:W-:Y:S01]  /*0ef0*/  LEA R21, R3.reuse, R21, 0x2 ;  /* 0x0000001503157211 */ /* 0x040fe200078e10ff */
[C---:B------:R-:W-:Y:S02]  /*0f00*/  IMAD R22, R3.reuse, 0x4, R22 ;  /* 0x0000000403167824 */ /* 0x040fe400078e0216 */
[----:B------:R-:W-:Y:S02]  /*0f10*/  IMAD R7, R3, 0x4, R7 ;  /* 0x0000000403077824 */ /* 0x000fe400078e0207 */
[----:B------:R-:W-:Y:S01]  /*0f20*/  VIADD R23, R23, 0x4 ;  /* 0x0000000417177836 */ /* 0x000fe20000000000 */
[----:B------:R-:W-:Y:S02]  /*0f30*/  ULEA UR4, UR11, UR4, 0x2 ;  /* 0x000000040b047291 */ /* 0x000fe4000f8e10ff */
[----:B------:R-:W-:Y:S01]  /*0f40*/  UIMAD.WIDE.U32 UR6, UR11, 0x20, UR6 ;  /* 0x000000200b0678a5 */ /* 0x000fe2000f8e0006 */
[----:B--2---:R-:W-:Y:S04]  /*0f50*/  @!P0 STS.64 [R24+UR10], R8 ;  /* 0x0000000818008988 */ /* 0x004fe80008000a0a */
[----:B---3--:R0:W-:Y:S04]  /*0f60*/  @!P2 STS.64 [R24+UR8], R10 ;  /* 0x0000000a1800a988 */ /* 0x0081e80008000a08 */
[----:B-----5:R2:W-:Y:S04]  /*0f70*/  @!P3 STS.64 [R27], R12 ;  /* 0x0000000c1b00b388 */ /* 0x0205e80000000a00 */
[----:B----4-:R2:W-:Y:S04]  /*0f80*/  @!P4 STS.64 [R25+UR9], R14 ;  /* 0x0000000e1900c988 */ /* 0x0105e80008000a09 */
[----:B------:R2:W-:Y:S04]  /*0f90*/  @!P5 STS.64 [R25+UR10], R16 ;  /* 0x000000101900d988 */ /* 0x0005e80008000a0a */
[----:B------:R2:W-:Y:S01]  /*0fa0*/  @!P6 STS.64 [R25+UR8], R18 ;  /* 0x000000121900e988 */ /* 0x0005e20008000a08 */
[----:B------:R-:W-:-:S02]  /*0fb0*/  PLOP3.LUT P0, PT, PT, PT, PT, 0x8, 0x80 ;  /* 0x000000000080781c */ /* 0x000fc40003f0e170 */
[----:B0-----:R-:W-:-:S11]  /*0fc0*/  LEA R24, R3, R25, 0x5 ;  /* 0x0000001903187211 */ /* 0x001fd600078e28ff */
.L_x_18:
[----:B------:R-:W-:-:S13]  /*0fd0*/  ISETP.NE.OR P0, PT, R23, RZ, P0 ;  /* 0x000000ff1700720c */ /* 0x000fda0000705670 */
[----:B------:R-:W-:Y:S05]  /*0fe0*/  @!P0 BRA `(.L_x_14) ;  /* 0x0000000000808947 */ /* 0x000fea0003800000 */
.L_x_15:
[----:B------:R-:W-:Y:S01]  /*0ff0*/  ISETP.GT.U32.AND P0, PT, R7, 0xff, PT ;  /* 0x000000ff0700780c */ /* 0x000fe20003f04070 */
[----:B------:R-:W-:Y:S01]  /*1000*/  IMAD.U32 R8, RZ, RZ, UR6 ;  /* 0x00000006ff087e24 */ /* 0x000fe2000f8e00ff */
[----:B------:R-:W-:Y:S01]  /*1010*/  ISETP.GT.U32.AND P1, PT, R20, 0xff, PT ;  /* 0x000000ff1400780c */ /* 0x000fe20003f24070 */
[----:B------:R-:W-:Y:S01]  /*1020*/  IMAD.U32 R9, RZ, RZ, UR7 ;  /* 0x00000007ff097e24 */ /* 0x000fe2000f8e00ff */
[----:B------:R-:W-:Y:S02]  /*1030*/  ISETP.GT.U32.AND P2, PT, R21, 0xff, PT ;  /* 0x000000ff1500780c */ /* 0x000fe40003f44070 */
[----:B------:R-:W-:-:S07]  /*1040*/  ISETP.GT.U32.AND P3, PT, R22, 0xff, PT ;  /* 0x000000ff1600780c */ /* 0x000fce0003f64070 */
[----:B--2---:R-:W-:-:S04]  /*1050*/  @!P0 IMAD.WIDE.U32 R14, R0, 0x8, R8 ;  /* 0x00000008000e8825 */ /* 0x004fc800078e0008 */
[--C-:B-1----:R-:W-:Y:S02]  /*1060*/  @!P1 IMAD.WIDE.U32 R12, R4, 0x8, R8.reuse ;  /* 0x00000008040c9825 */ /* 0x102fe400078e0008 */
[----:B0-----:R-:W2:Y:S02]  /*1070*/  @!P0 LDG.E.64 R14, desc[UR12][R14.64] ;  /* 0x0000000c0e0e8981 */ /* 0x001ea4000c1e1b00 */
[--C-:B------:R-:W-:Y:S02]  /*1080*/  @!P2 IMAD.WIDE.U32 R10, R5, 0x8, R8.reuse ;  /* 0x00000008050aa825 */ /* 0x100fe400078e0008 */
[----:B------:R-:W3:Y:S02]  /*1090*/  @!P1 LDG.E.64 R12, desc[UR12][R12.64] ;  /* 0x0000000c0c0c9981 */ /* 0x000ee4000c1e1b00 */
[----:B------:R-:W-:Y:S02]  /*10a0*/  @!P3 IMAD.WIDE.U32 R8, R6, 0x8, R8 ;  /* 0x000000080608b825 */ /* 0x000fe400078e0008 */
[----:B------:R-:W4:Y:S04]  /*10b0*/  @!P2 LDG.E.64 R10, desc[UR12][R10.64] ;  /* 0x0000000c0a0aa981 */ /* 0x000f28000c1e1b00 */
[----:B------:R-:W5:Y:S01]  /*10c0*/  @!P3 LDG.E.64 R8, desc[UR12][R8.64] ;  /* 0x0000000c0808b981 */ /* 0x000f62000c1e1b00 */
[----:B------:R-:W0:Y:S01]  /*10d0*/  @!P0 S2R R17, SR_CgaCtaId ;  /* 0x0000000000118919 */ /* 0x000e220000008800 */
[----:B------:R-:W-:-:S02]  /*10e0*/  @!P0 MOV R16, 0x400 ;  /* 0x0000040000108802 */ /* 0x000fc40000000f00 */
[----:B------:R-:W-:Y:S01]  /*10f0*/  IADD3 R23, PT, PT, R23, 0x4, RZ ;  /* 0x0000000417177810 */ /* 0x000fe20007ffe0ff */
[----:B------:R-:W-:Y:S02]  /*1100*/  ULEA UR4, UR11, UR4, 0x2 ;  /* 0x000000040b047291 */ /* 0x000fe4000f8e10ff */
[----:B------:R-:W-:Y:S01]  /*1110*/  UIMAD.WIDE.U32 UR6, UR11, 0x20, UR6 ;  /* 0x000000200b0678a5 */ /* 0x000fe2000f8e0006 */
[----:B0-----:R-:W-:-:S05]  /*1120*/  @!P0 LEA R17, R17, R16, 0x18 ;  /* 0x0000001011118211 */ /* 0x001fca00078ec0ff */
[----:B------:R-:W-:Y:S01]  /*1130*/  @!P0 IMAD.IADD R17, R17, 0x1, R24 ;  /* 0x0000000111118824 */ /* 0x000fe200078e0218 */
[C---:B------:R-:W-:Y:S01]  /*1140*/  LEA R7, R3.reuse, R7, 0x2 ;  /* 0x0000000703077211 */ /* 0x040fe200078e10ff */
[C---:B------:R-:W-:Y:S02]  /*1150*/  IMAD R20, R3.reuse, 0x4, R20 ;  /* 0x0000000403147824 */ /* 0x040fe400078e0214 */
[C---:B------:R-:W-:Y:S02]  /*1160*/  IMAD R21, R3.reuse, 0x4, R21 ;  /* 0x0000000403157824 */ /* 0x040fe400078e0215 */
[----:B------:R-:W-:Y:S01]  /*1170*/  IMAD R22, R3, 0x4, R22 ;  /* 0x0000000403167824 */ /* 0x000fe200078e0216 */
[----:B--2---:R-:W-:Y:S01]  /*1180*/  @!P0 STS.64 [R17], R14 ;  /* 0x0000000e11008388 */ /* 0x004fe20000000a00 */
[----:B------:R-:W-:-:S03]  /*1190*/  ISETP.NE.AND P0, PT, R23, RZ, PT ;  /* 0x000000ff1700720c */ /* 0x000fc60003f05270 */
[----:B---3--:R-:W-:Y:S04]  /*11a0*/  @!P1 STS.64 [R24+UR9], R12 ;  /* 0x0000000c18009988 */ /* 0x008fe80008000a09 */
[----:B----4-:R-:W-:Y:S04]  /*11b0*/  @!P2 STS.64 [R24+UR10], R10 ;  /* 0x0000000a1800a988 */ /* 0x010fe80008000a0a */
[----:B-----5:R0:W-:Y:S02]  /*11c0*/  @!P3 STS.64 [R24+UR8], R8 ;  /* 0x000000081800b988 */ /* 0x0201e40008000a08 */
[----:B0-----:R-:W-:Y:S01]  /*11d0*/  IMAD R24, R3, 0x20, R24 ;  /* 0x0000002003187824 */ /* 0x001fe200078e0218 */
[----:B------:R-:W-:Y:S06]  /*11e0*/  @P0 BRA `(.L_x_15) ;  /* 0xfffffffc00800947 */ /* 0x000fec000383ffff */
.L_x_14:
[----:B------:R-:W-:-:S13]  /*11f0*/  ISETP.NE.AND P0, PT, R2, RZ, PT ;  /* 0x000000ff0200720c */ /* 0x000fda0003f05270 */
[----:B------:R-:W-:Y:S05]  /*1200*/  @!P0 BRA `(.L_x_19) ;  /* 0x00000000004c8947 */ /* 0x000fea0003800000 */
[----:B------:R-:W3:Y:S01]  /*1210*/  S2UR UR7, SR_CgaCtaId ;  /* 0x00000000000779c3 */ /* 0x000ee20000008800 */
[----:B------:R-:W-:Y:S01]  /*1220*/  UMOV UR6, 0x400 ;  /* 0x0000040000067882 */ /* 0x000fe20000000000 */
[----:B------:R-:W-:Y:S02]  /*1230*/  VIADD R7, R0, UR4 ;  /* 0x0000000400077c36 */ /* 0x000fe40008000000 */
[----:B------:R-:W-:-:S04]  /*1240*/  IMAD.MOV R6, RZ, RZ, -R2 ;  /* 0x000000ffff067224 */ /* 0x000fc800078e0a02 */
[----:B------:R-:W4:Y:S01]  /*1250*/  LDC.64 R4, c[0x0][0x388] ;  /* 0x0000e200ff047b82 */ /* 0x000f220000000a00 */
[----:B---3--:R-:W-:-:S06]  /*1260*/  ULEA UR6, UR7, UR6, 0x18 ;  /* 0x0000000607067291 */ /* 0x008fcc000f8ec0ff */
[C---:B------:R-:W-:Y:S01]  /*1270*/  LEA R9, R7.reuse, UR6, 0x3 ;  /* 0x0000000607097c11 */ /* 0x040fe2000f8e18ff */
[----:B----4-:R-:W-:-:S07]  /*1280*/  IMAD.WIDE.U32 R2, R7, 0x8, R4 ;  /* 0x0000000807027825 */ /* 0x010fce00078e0004 */
.L_x_20:
[----:B------:R-:W-:-:S13]  /*1290*/  ISETP.GT.U32.AND P0, PT, R7, 0xff, PT ;  /* 0x000000ff0700780c */ /* 0x000fda0003f04070 */
[----:B0-----:R0:W3:Y:S01]  /*12a0*/  @!P0 LDG.E.64 R4, desc[UR12][R2.64] ;  /* 0x0000000c02048981 */ /* 0x0010e2000c1e1b00 */
[----:B------:R-:W4:Y:S01]  /*12b0*/  LDC R8, c[0x0][0x360] ;  /* 0x0000d800ff087b82 */ /* 0x000f220000000800 */
[----:B------:R-:W-:Y:S01]  /*12c0*/  IADD3 R6, PT, PT, R6, 0x1, RZ ;  /* 0x0000000106067810 */ /* 0x000fe20007ffe0ff */
[----:B------:R-:W-:-:S06]  /*12d0*/  VIADD R7, R7, UR11 ;  /* 0x0000000b07077c36 */ /* 0x000fcc0008000000 */
[----:B-1----:R-:W0:Y:S02]  /*12e0*/  LDC R11, c[0x0][0x360] ;  /* 0x0000d800ff0b7b82 */ /* 0x002e240000000800 */
[----:B0-----:R-:W-:Y:S01]  /*12f0*/  IMAD.WIDE.U32 R2, R11, 0x8, R2 ;  /* 0x000000080b027825 */ /* 0x001fe200078e0002 */
[----:B---3--:R4:W-:Y:S01]  /*1300*/  @!P0 STS.64 [R9], R4 ;  /* 0x0000000409008388 */ /* 0x0089e20000000a00 */
[----:B------:R-:W-:Y:S02]  /*1310*/  ISETP.NE.AND P0, PT, R6, RZ, PT ;  /* 0x000000ff0600720c */ /* 0x000fe40003f05270 */
[----:B----4-:R-:W-:-:S11]  /*1320*/  IMAD R9, R8, 0x8, R9 ;  /* 0x0000000808097824 */ /* 0x010fd600078e0209 */
[----:B------:R-:W-:Y:S05]  /*1330*/  @P0 BRA `(.L_x_20) ;  /* 0xfffffffc00d40947 */ /* 0x000fea000383ffff */
.L_x_19:
[----:B------:R-:W3:Y:S01]  /*1340*/  LDCU UR4, c[0x0][0x398] ;  /* 0x00007300ff0477ac */ /* 0x000ee20008000800 */
[----:B------:R-:W-:Y:S01]  /*1350*/  VIADD R2, R0, UR5 ;  /* 0x0000000500027c36 */ /* 0x000fe20008000000 */
[----:B---3--:R-:W-:-:S06]  /*1360*/  USHF.L.U32 UR4, UR4, 0x1, URZ ;  /* 0x0000000104047899 */ /* 0x008fcc00080006ff */
[----:B------:R-:W-:-:S04]  /*1370*/  SHF.R.U32.HI R2, RZ, UR4, R2 ;  /* 0x00000004ff027c19 */ /* 0x000fc80008011602 */
[----:B------:R-:W-:-:S13]  /*1380*/  ISETP.NE.AND P0, PT, R2, RZ, PT ;  /* 0x000000ff0200720c */ /* 0x000fda0003f05270 */
[----:B0-----:R-:W-:Y:S05]  /*1390*/  @P0 EXIT ;  /* 0x000000000000094d */ /* 0x001fea0003800000 */
[----:B------:R-:W0:Y:S02]  /*13a0*/  LDC.64 R2, c[0x0][0x380] ;  /* 0x0000e000ff027b82 */ /* 0x000e240000000a00 */
[----:B0-----:R-:W-:-:S05]  /*13b0*/  IMAD.WIDE R28, R28, 0x8, R2 ;  /* 0x000000081c1c7825 */ /* 0x001fca00078e0202 */
[----:B------:R-:W3:Y:S01]  /*13c0*/  LDG.E.64 R4, desc[UR12][R28.64] ;  /* 0x0000000c1c047981 */ /* 0x000ee2000c1e1b00 */
[----:B------:R-:W0:Y:S01]  /*13d0*/  S2UR UR5, SR_CgaCtaId ;  /* 0x00000000000579c3 */ /* 0x000e220000008800 */
[----:B------:R-:W-:Y:S01]  /*13e0*/  UMOV UR4, 0x400 ;  /* 0x0000040000047882 */ /* 0x000fe20000000000 */
[C---:B------:R-:W-:Y:S01]  /*13f0*/  IMAD.SHL.U32 R3, R0.reuse, 0x8, RZ ;  /* 0x0000000800037824 */ /* 0x040fe200078e00ff */
[----:B------:R-:W-:-:S04]  /*1400*/  SHF.L.U32 R2, R0, 0x7, RZ ;  /* 0x0000000700027819 */ /* 0x000fc800000006ff */
[----:B------:R-:W-:Y:S02]  /*1410*/  LOP3.LUT R2, R2, 0x780, RZ, 0xc0, !PT ;  /* 0x0000078002027812 */ /* 0x000fe400078ec0ff */
[----:B------:R-:W-:Y:S01]  /*1420*/  LOP3.LUT R0, R3, 0x1f80, RZ, 0xc0, !PT ;  /* 0x00001f8003007812 */ /* 0x000fe200078ec0ff */
[----:B0-----:R-:W-:-:S09]  /*1430*/  ULEA UR4, UR5, UR4, 0x18 ;  /* 0x0000000405047291 */ /* 0x001fd2000f8ec0ff */
[----:B---3--:R-:W-:Y:S01]  /*1440*/  STS.64 [R3+UR4+0x800], R4 ;  /* 0x0008000403007988 */ /* 0x008fe20008000a04 */
[----:B------:R-:W-:Y:S06]  /*1450*/  BAR.SYNC.DEFER_BLOCKING 0x0 ;  /* 0x0000000000007b1d */ /* 0x000fec0000010000 */
[----:B------:R-:W-:Y:S04]  /*1460*/  LDS.128 R4, [R2+UR4] ;  /* 0x0000000402047984 */ /* 0x000fe80008000c00 */
[----:B-1----:R-:W0:Y:S04]  /*1470*/  LDS.128 R8, [R0+UR4+0x800] ;  /* 0x0008000400087984 */ /* 0x002e280008000c00 */
[----:B------:R-:W-:Y:S04]  /*1480*/  LDS.128 R20, [R2+UR4+0x10] ;  /* 0x0000100402147984 */ /* 0x000fe80008000c00 */
[----:B--2---:R-:W1:Y:S04]  /*1490*/  LDS.128 R24, [R0+UR4+0x810] ;  /* 0x0008100400187984 */ /* 0x004e680008000c00 */
[----:B------:R-:W-:Y:S04]  /*14a0*/  LDS.128 R12, [R2+UR4+0x20] ;  /* 0x00002004020c7984 */ /* 0x000fe80008000c00 */
[----:B------:R-:W2:Y:S01]  /*14b0*/  LDS.128 R16, [R0+UR4+0x820] ;  /* 0x0008200400107984 */ /* 0x000ea20008000c00 */
[----:B0-----:R-:W-:-:S08]  /*14c0*/  DFMA R8, R4, R8, RZ ;  /* 0x000000080408722b */ /* 0x001fd000000000ff */
[----:B------:R-:W-:Y:S02]  /*14d0*/  DFMA R6, R6, R10, R8 ;  /* 0x0000000a0606722b */ /* 0x000fe40000000008 */
[----:B------:R-:W-:Y:S06]  /*14e0*/  LDS.128 R8, [R0+UR4+0x830] ;  /* 0x0008300400087984 */ /* 0x000fec0008000c00 */
[----:B-1----:R-:W-:Y:S02]  /*14f0*/  DFMA R20, R20, R24, R6 ;  /* 0x000000181414722b */ /* 0x002fe40000000006 */
[----:B------:R-:W0:Y:S06]  /*1500*/  LDS.128 R4, [R2+UR4+0x30] ;  /* 0x0000300402047984 */ /* 0x000e2c0008000c00 */
[----:B------:R-:W-:Y:S01]  /*1510*/  DFMA R20, R22, R26, R20 ;  /* 0x0000001a1614722b */ /* 0x000fe20000000014 */
[----:B------:R-:W-:Y:S07]  /*1520*/  LDS.128 R24, [R0+UR4+0x840] ;  /* 0x0008400400187984 */ /* 0x000fee0008000c00 */
[----:B--2---:R-:W-:-:S02]  /*1530*/  DFMA R12, R12, R16, R20 ;  /* 0x000000100c0c722b */ /* 0x004fc40000000014 */
[----:B------:R-:W1:Y:S06]  /*1540*/  LDS.128 R20, [R2+UR4+0x40] ;  /* 0x0000400402147984 */ /* 0x000e6c0008000c00 */
[----:B------:R-:W-:Y:S01]  /*1550*/  DFMA R12, R14, R18, R12 ;  /* 0x000000120e0c722b */ /* 0x000fe2000000000c */
[----:B------:R-:W-:Y:S07]  /*1560*/  LDS.128 R16, [R0+UR4+0x850] ;  /* 0x0008500400107984 */ /* 0x000fee0008000c00 */
[----:B0-----:R-:W-:-:S02]  /*1570*/  DFMA R4, R4, R8, R12 ;  /* 0x000000080404722b */ /* 0x001fc4000000000c */
[----:B------:R-:W0:Y:S06]  /*1580*/  LDS.128 R12, [R2+UR4+0x50] ;  /* 0x00005004020c7984 */ /* 0x000e2c0008000c00 */
[----:B------:R-:W-:Y:S01]  /*1590*/  DFMA R4, R6, R10, R4 ;  /* 0x0000000a0604722b */ /* 0x000fe20000000004 */
[----:B------:R-:W-:Y:S07]  /*15a0*/  LDS.128 R8, [R0+UR4+0x860] ;  /* 0x0008600400087984 */ /* 0x000fee0008000c00 */
[----:B-1----:R-:W-:-:S02]  /*15b0*/  DFMA R20, R20, R24, R4 ;  /* 0x000000181414722b */ /* 0x002fc40000000004 */
[----:B------:R-:W1:Y:S06]  /*15c0*/  LDS.128 R4, [R2+UR4+0x60] ;  /* 0x0000600402047984 */ /* 0x000e6c0008000c00 */
[----:B------:R-:W-:Y:S01]  /*15d0*/  DFMA R20, R22, R26, R20 ;  /* 0x0000001a1614722b */ /* 0x000fe20000000014 */
[----:B------:R-:W-:Y:S07]  /*15e0*/  LDS.128 R24, [R0+UR4+0x870] ;  /* 0x0008700400187984 */ /* 0x000fee0008000c00 */
[----:B0-----:R-:W-:-:S02]  /*15f0*/  DFMA R12, R12, R16, R20 ;  /* 0x000000100c0c722b */ /* 0x001fc40000000014 */
[----:B------:R-:W0:Y:S06]  /*1600*/  LDS.128 R20, [R2+UR4+0x70] ;  /* 0x0000700402147984 */ /* 0x000e2c0008000c00 */
[----:B------:R-:W-:-:S08]  /*1610*/  DFMA R12, R14, R18, R12 ;  /* 0x000000120e0c722b */ /* 0x000fd0000000000c */
[----:B-1----:R-:W-:-:S08]  /*1620*/  DFMA R4, R4, R8, R12 ;  /* 0x000000080404722b */ /* 0x002fd0000000000c */
[----:B------:R-:W-:-:S08]  /*1630*/  DFMA R4, R6, R10, R4 ;  /* 0x0000000a0604722b */ /* 0x000fd00000000004 */
[----:B0-----:R-:W-:-:S08]  /*1640*/  DFMA R4, R20, R24, R4 ;  /* 0x000000181404722b */ /* 0x001fd00000000004 */
[----:B------:R-:W-:Y:S01]  /*1650*/  DFMA R4, R22, R26, R4 ;  /* 0x0000001a1604722b */ /* 0x000fe20000000004 */
[----:B------:R-:W-:Y:S06]  /*1660*/  BAR.SYNC.DEFER_BLOCKING 0x0 ;  /* 0x0000000000007b1d */ /* 0x000fec0000010000 */
[----:B------:R-:W-:Y:S01]  /*1670*/  STG.E.64 desc[UR12][R28.64], R4 ;  /* 0x000000041c007986 */ /* 0x000fe2000c101b0c */
[----:B------:R-:W-:Y:S05]  /*1680*/  EXIT ;  /* 0x000000000000794d */ /* 0x000fea0003800000 */
        .weak           $__internal_0_$__cuda_sm20_div_u16
        .type           $__internal_0_$__cuda_sm20_div_u16,@function
        .size           $__internal_0_$__cuda_sm20_div_u16,(.L_x_43 - $__internal_0_$__cuda_sm20_div_u16)
$__internal_0_$__cuda_sm20_div_u16:
[----:B------:R-:W0:Y:S01]  /*1690*/  I2F.U16 R2, UR4 ;  /* 0x0000000400027d06 */ /* 0x000e220008101000 */
[----:B------:R-:W-:Y:S01]  /*16a0*/  IMAD.MOV.U32 R3, RZ, RZ, 0x4b800000 ;  /* 0x4b800000ff037424 */ /* 0x000fe200078e00ff */
[C---:B0-----:R-:W-:Y:S02]  /*16b0*/  FSETP.GEU.AND P1, PT, |R2|.reuse, 1.175494350822287508e-38, PT ;  /* 0x008000000200780b */ /* 0x041fe40003f2e200 */
[----:B------:R-:W-:Y:S02]  /*16c0*/  FSETP.GT.AND P0, PT, |R2|, 8.50705917302346158658e+37, PT ;  /* 0x7e8000000200780b */ /* 0x000fe40003f04200 */
[----:B------:R-:W-:-:S04]  /*16d0*/  FSEL R3, R3, 1, !P1 ;  /* 0x3f80000003037808 */ /* 0x000fc80004800000 */
[----:B------:R-:W-:Y:S02]  /*16e0*/  FSEL R3, R3, 0.25, !P0 ;  /* 0x3e80000003037808 */ /* 0x000fe40004000000 */
[----:B------:R-:W-:-:S03]  /*16f0*/  ISETP.NE.U32.AND P0, PT, RZ, UR4, PT ;  /* 0x00000004ff007c0c */ /* 0x000fc6000bf05070 */
[----:B------:R-:W-:Y:S01]  /*1700*/  FMUL R4, R2, R3 ;  /* 0x0000000302047220 */ /* 0x000fe20000400000 */
[----:B------:R-:W-:-:S05]  /*1710*/  I2FP.F32.U32.RZ R2, 0xff ;  /* 0x000000ff00027845 */ /* 0x000fca000020d000 */
[----:B------:R-:W0:Y:S02]  /*1720*/  MUFU.RCP R4, R4 ;  /* 0x0000000400047308 */ /* 0x000e240000001000 */
[----:B0-----:R-:W-:-:S04]  /*1730*/  FMUL R3, R3, R4 ;  /* 0x0000000403037220 */ /* 0x001fc80000400000 */
[----:B------:R-:W-:-:S04]  /*1740*/  VIADD R3, R3, 0x2 ;  /* 0x0000000203037836 */ /* 0x000fc80000000000 */
[----:B------:R-:W-:Y:S01]  /*1750*/  FMUL.RZ R5, R2, R3 ;  /* 0x0000000302057220 */ /* 0x000fe2000040c000 */
[----:B------:R-:W-:Y:S02]  /*1760*/  IMAD.MOV.U32 R2, RZ, RZ, R7 ;  /* 0x000000ffff027224 */ /* 0x000fe400078e0007 */
[----:B------:R-:W-:-:S03]  /*1770*/  IMAD.MOV.U32 R3, RZ, RZ, 0x0 ;  /* 0x00000000ff037424 */ /* 0x000fc600078e00ff */
[----:B------:R-:W0:Y:S02]  /*1780*/  F2I.U32.TRUNC.NTZ R5, R5 ;  /* 0x0000000500057305 */ /* 0x000e24000020f000 */
[----:B0-----:R-:W-:Y:S02]  /*1790*/  LOP3.LUT R6, R5, 0xffff, RZ, 0xc0, !PT ;  /* 0x0000ffff05067812 */ /* 0x001fe400078ec0ff */
[----:B------:R-:W-:Y:S01]  /*17a0*/  @!P0 MOV R6, 0xffffffff ;  /* 0xffffffff00068802 */ /* 0x000fe20000000f00 */
[----:B------:R-:W-:Y:S06]  /*17b0*/  RET.REL.NODEC R2 `(_Z13two_qubit_ptmPdS_jjj) ;  /* 0xffffffe802107950 */ /* 0x000fec0003c3ffff */
.L_x_21:
        /* <DEDUP_REMOVED lines=12> */
.L_x_43:


//--------------------- .text._Z16single_qubit_ptmPdS_jj --------------------------
	.section	.text._Z16single_qubit_ptmPdS_jj,"ax",@progbits
	.align	128
        .global         _Z16single_qubit_ptmPdS_jj
        .type           _Z16single_qubit_ptmPdS_jj,@function
        .size           _Z16single_qubit_ptmPdS_jj,(.L_x_50 - _Z16single_qubit_ptmPdS_jj)
        .other          _Z16single_qubit_ptmPdS_jj,@"STO_CUDA_ENTRY STV_DEFAULT"
_Z16single_qubit_ptmPdS_jj:
.text._Z16single_qubit_ptmPdS_jj:
[----:B------:R-:W-:Y:S01]  /*0000*/  LDC R1, c[0x0][0x37c] ;  /* 0x0000df00ff017b82 */ /* 0x000fe20000000800 */
[----:B------:R-:W0:Y:S07]  /*0010*/  S2R R0, SR_TID.X ;  /* 0x0000000000007919 */ /* 0x000e2e0000002100 */
[----:B------:R-:W1:Y:S08]  /*0020*/  S2UR UR4, SR_CTAID.X ;  /* 0x00000000000479c3 */ /* 0x000e700000002500 */
[----:B------:R-:W1:Y:S08]  /*0030*/  LDC R7, c[0x0][0x360] ;  /* 0x0000d800ff077b82 */ /* 0x000e700000000800 */
[----:B------:R-:W2:Y:S01]  /*0040*/  LDC R9, c[0x0][0x394] ;  /* 0x0000e500ff097b82 */ /* 0x000ea20000000800 */
[----:B-1----:R-:W-:-:S04]  /*0050*/  IMAD R7, R7, UR4, RZ ;  /* 0x0000000407077c24 */ /* 0x002fc8000f8e02ff */
[----:B0-----:R-:W-:Y:S02]  /*0060*/  IMAD.IADD R2, R7, 0x1, R0 ;  /* 0x0000000107027824 */ /* 0x001fe400078e0200 */
[----:B--2---:R-:W-:-:S05]  /*0070*/  IMAD.SHL.U32 R3, R9, 0x2, RZ ;  /* 0x0000000209037824 */ /* 0x004fca00078e00ff */
[----:B------:R-:W-:-:S04]  /*0080*/  SHF.R.U32.HI R2, RZ, R3, R2 ;  /* 0x00000003ff027219 */ /* 0x000fc80000011602 */
[----:B------:R-:W-:-:S13]  /*0090*/  ISETP.NE.AND P0, PT, R2, RZ, PT ;  /* 0x000000ff0200720c */ /* 0x000fda0003f05270 */
[----:B------:R-:W-:Y:S05]  /*00a0*/  @P0 EXIT ;  /* 0x000000000000094d */ /* 0x000fea0003800000 */
[----:B------:R-:W0:Y:S01]  /*00b0*/  LDCU UR4, c[0x0][0x390] ;  /* 0x00007200ff0477ac */ /* 0x000e220008000800 */
[----:B------:R-:W1:Y:S01]  /*00c0*/  LDC.64 R4, c[0x0][0x388] ;  /* 0x0000e200ff047b82 */ /* 0x000e620000000a00 */
[----:B------:R-:W-:Y:S01]  /*00d0*/  LOP3.LUT R8, R7, 0x3, R0, 0xc8, !PT ;  /* 0x0000000307087812 */ /* 0x000fe200078ec800 */
[----:B------:R-:W-:Y:S01]  /*00e0*/  UMOV UR6, 0xffffffff ;  /* 0xffffffff00067882 */ /* 0x000fe20000000000 */
[----:B------:R-:W-:Y:S02]  /*00f0*/  ISETP.GT.U32.AND P0, PT, R0, 0xf, PT ;  /* 0x0000000f0000780c */ /* 0x000fe40003f04070 */
[----:B------:R-:W-:-:S03]  /*0100*/  ISETP.GT.U32.AND P1, PT, R9, 0x1, PT ;  /* 0x000000010900780c */ /* 0x000fc60003f24070 */
[----:B------:R-:W2:Y:S01]  /*0110*/  LDC.64 R2, c[0x0][0x380] ;  /* 0x0000e000ff027b82 */ /* 0x000ea20000000a00 */
[----:B0-----:R-:W-:-:S04]  /*0120*/  USHF.L.U32 UR4, UR4, 0x1, URZ ;  /* 0x0000000104047899 */ /* 0x001fc800080006ff */
[----:B------:R-:W-:Y:S02]  /*0130*/  UIADD3 UR5, UPT, UPT, UR4, 0x2, URZ ;  /* 0x0000000204057890 */ /* 0x000fe4000fffe0ff */
[----:B------:R-:W-:Y:S01]  /*0140*/  SHF.L.U32 R8, R8, UR4, RZ ;  /* 0x0000000408087c19 */ /* 0x000fe200080006ff */
[----:B-1----:R-:W-:Y:S01]  /*0150*/  IMAD.WIDE.U32 R4, R0, 0x8, R4 ;  /* 0x0000000800047825 */ /* 0x002fe200078e0004 */
[----:B------:R-:W-:Y:S01]  /*0160*/  USHF.L.U32 UR5, UR6, UR5, URZ ;  /* 0x0000000506057299 */ /* 0x000fe200080006ff */
[----:B------:R-:W0:Y:S05]  /*0170*/  LDCU.64 UR6, c[0x0][0x358] ;  /* 0x00006b00ff0677ac */ /* 0x000e2a0008000a00 */
[----:B------:R-:W-:-:S02]  /*0180*/  LOP3.LUT R6, R7, UR5, R0, 0x32, !PT ;  /* 0x0000000507067c12 */ /* 0x000fc4000f8e3200 */
[----:B------:R-:W-:Y:S02]  /*0190*/  LOP3.LUT R7, R7, UR5, R0, 0xc8, !PT ;  /* 0x0000000507077c12 */ /* 0x000fe4000f8ec800 */
[----:B------:R-:W-:-:S04]  /*01a0*/  LOP3.LUT R6, R6, 0x3ffffffc, RZ, 0xc0, !PT ;  /* 0x3ffffffc06067812 */ /* 0x000fc800078ec0ff */
[----:B------:R-:W-:-:S04]  /*01b0*/  SHF.R.U32.HI R6, RZ, 0x2, R6 ;  /* 0x00000002ff067819 */ /* 0x000fc80000011606 */
[----:B------:R-:W-:Y:S02]  /*01c0*/  LOP3.LUT R7, R6, R7, R8, 0xfe, !PT ;  /* 0x0000000706077212 */ /* 0x000fe400078efe08 */
[----:B0-----:R-:W3:Y:S03]  /*01d0*/  @!P0 LDG.E.64 R8, desc[UR6][R4.64] ;  /* 0x0000000604088981 */ /* 0x001ee6000c1e1b00 */
[----:B--2---:R-:W-:Y:S01]  /*01e0*/  IMAD.WIDE R2, R7, 0x8, R2 ;  /* 0x0000000807027825 */ /* 0x004fe200078e0202 */
[----:B------:R-:W2:Y:S04]  /*01f0*/  @!P1 LDG.E.64 R20, desc[UR6][R4.64+0x20] ;  /* 0x0000200604149981 */ /* 0x000ea8000c1e1b00 */
[----:B------:R-:W4:Y:S04]  /*0200*/  @!P1 LDG.E.64 R22, desc[UR6][R4.64+0x40] ;  /* 0x0000400604169981 */ /* 0x000f28000c1e1b00 */
[----:B------:R-:W5:Y:S04]  /*0210*/  @!P1 LDG.E.64 R24, desc[UR6][R4.64+0x60] ;  /* 0x0000600604189981 */ /* 0x000f68000c1e1b00 */
[----:B------:R-:W5:Y:S01]  /*0220*/  LDG.E.64 R26, desc[UR6][R2.64] ;  /* 0x00000006021a7981 */ /* 0x000f62000c1e1b00 */
[----:B------:R-:W0:Y:S01]  /*0230*/  S2UR UR5, SR_CgaCtaId ;  /* 0x00000000000579c3 */ /* 0x000e220000008800 */
[----:B------:R-:W-:Y:S01]  /*0240*/  UMOV UR4, 0x400 ;  /* 0x0000040000047882 */ /* 0x000fe20000000000 */
[----:B------:R-:W-:-:S02]  /*0250*/  IMAD.SHL.U32 R29, R0, 0x8, RZ ;  /* 0x00000008001d7824 */ /* 0x000fc400078e00ff */
[----:B------:R-:W-:-:S03]  /*0260*/  IMAD.SHL.U32 R0, R0, 0x20, RZ ;  /* 0x0000002000007824 */ /* 0x000fc600078e00ff */
[----:B------:R-:W-:Y:S02]  /*0270*/  LOP3.LUT R28, R29, 0x1fe0, RZ, 0xc0, !PT ;  /* 0x00001fe01d1c7812 */ /* 0x000fe400078ec0ff */
[----:B------:R-:W-:Y:S01]  /*0280*/  LOP3.LUT R0, R0, 0x60, RZ, 0xc0, !PT ;  /* 0x0000006000007812 */ /* 0x000fe200078ec0ff */
[----:B0-----:R-:W-:-:S09]  /*0290*/  ULEA UR4, UR5, UR4, 0x18 ;  /* 0x0000000405047291 */ /* 0x001fd2000f8ec0ff */
[----:B---3--:R-:W-:Y:S04]  /*02a0*/  @!P0 STS.64 [R29+UR4], R8 ;  /* 0x000000081d008988 */ /* 0x008fe80008000a04 */
[----:B--2---:R-:W-:Y:S04]  /*02b0*/  @!P1 STS.64 [R29+UR4+0x20], R20 ;  /* 0x000020141d009988 */ /* 0x004fe80008000a04 */
[----:B----4-:R-:W-:Y:S04]  /*02c0*/  @!P1 STS.64 [R29+UR4+0x40], R22 ;  /* 0x000040161d009988 */ /* 0x010fe80008000a04 */
[----:B-----5:R-:W-:Y:S04]  /*02d0*/  @!P1 STS.64 [R29+UR4+0x60], R24 ;  /* 0x000060181d009988 */ /* 0x020fe80008000a04 */
[----:B------:R-:W-:Y:S01]  /*02e0*/  STS.64 [R29+UR4+0x80], R26 ;  /* 0x0000801a1d007988 */ /* 0x000fe20008000a04 */
[----:B------:R-:W-:Y:S06]  /*02f0*/  BAR.SYNC.DEFER_BLOCKING 0x0 ;  /* 0x0000000000007b1d */ /* 0x000fec0000010000 */
[----:B------:R-:W-:Y:S04]  /*0300*/  LDS.128 R12, [R0+UR4] ;  /* 0x00000004000c7984 */ /* 0x000fe80008000c00 */
[----:B------:R-:W0:Y:S04]  /*0310*/  LDS.128 R16, [R28+UR4+0x80] ;  /* 0x000080041c107984 */ /* 0x000e280008000c00 */
[----:B------:R-:W-:Y:S04]  /*0320*/  LDS.128 R4, [R0+UR4+0x10] ;  /* 0x0000100400047984 */ /* 0x000fe80008000c00 */
[----:B------:R-:W1:Y:S01]  /*0330*/  LDS.128 R8, [R28+UR4+0x90] ;  /* 0x000090041c087984 */ /* 0x000e620008000c00 */
[----:B0-----:R-:W-:-:S08]  /*0340*/  DFMA R12, R12, R16, RZ ;  /* 0x000000100c0c722b */ /* 0x001fd000000000ff */
[----:B------:R-:W-:-:S08]  /*0350*/  DFMA R12, R14, R18, R12 ;  /* 0x000000120e0c722b */ /* 0x000fd0000000000c */
[----:B-1----:R-:W-:-:S08]  /*0360*/  DFMA R4, R4, R8, R12 ;  /* 0x000000080404722b */ /* 0x002fd0000000000c */
[----:B------:R-:W-:Y:S01]  /*0370*/  DFMA R4, R6, R10, R4 ;  /* 0x0000000a0604722b */ /* 0x000fe20000000004 */
[----:B------:R-:W-:Y:S06]  /*0380*/  BAR.SYNC.DEFER_BLOCKING 0x0 ;  /* 0x0000000000007b1d */ /* 0x000fec0000010000 */
[----:B------:R-:W-:Y:S01]  /*0390*/  STG.E.64 desc[UR6][R2.64], R4 ;  /* 0x0000000402007986 */ /* 0x000fe2000c101b06 */
[----:B------:R-:W-:Y:S05]  /*03a0*/  EXIT ;  /* 0x000000000000794d */ /* 0x000fea0003800000 */
.L_x_22:
        /* <DEDUP_REMOVED lines=13> */
.L_x_50:


//--------------------- .text._Z21two_qubit_general_ptmPdS_S_jjjjj --------------------------
	.section	.text._Z21two_qubit_general_ptmPdS_S_jjjjj,"ax",@progbits
	.align	128
        .global         _Z21two_qubit_general_ptmPdS_S_jjjjj
        .type           _Z21two_qubit_general_ptmPdS_S_jjjjj,@function
        .size           _Z21two_qubit_general_ptmPdS_S_jjjjj,(.L_x_51 - _Z21two_qubit_general_ptmPdS_S_jjjjj)
        .other          _Z21two_qubit_general_ptmPdS_S_jjjjj,@"STO_CUDA_ENTRY STV_DEFAULT"
_Z21two_qubit_general_ptmPdS_S_jjjjj:
.text._Z21two_qubit_general_ptmPdS_S_jjjjj:
[----:B------:R-:W-:Y:S01]  /*0000*/  LDC R1, c[0x0][0x37c] ;  /* 0x0000df00ff017b82 */ /* 0x000fe20000000800 */
[----:B------:R-:W0:Y:S01]  /*0010*/  LDCU.64 UR10, c[0x0][0x3a0] ;  /* 0x00007400ff0a77ac */ /* 0x000e220008000a00 */
[----:B------:R-:W1:Y:S06]  /*0020*/  S2R R11, SR_TID.Z ;  /* 0x00000000000b7919 */ /* 0x000e6c0000002300 */
[----:B------:R-:W2:Y:S01]  /*0030*/  LDC.64 R8, c[0x0][0x398] ;  /* 0x0000e600ff087b82 */ /* 0x000ea20000000a00 */
[----:B------:R-:W-:Y:S01]  /*0040*/  BSSY.RECONVERGENT B0, `(.L_x_23) ;  /* 0x000004a000007945 */ /* 0x000fe20003800200 */
[----:B------:R-:W3:Y:S01]  /*0050*/  LDCU UR5, c[0x0][0x360] ;  /* 0x00006c00ff0577ac */ /* 0x000ee20008000800 */
[----:B------:R-:W1:Y:S01]  /*0060*/  S2R R6, SR_CTAID.X ;  /* 0x0000000000067919 */ /* 0x000e620000002500 */
[----:B------:R-:W3:Y:S01]  /*0070*/  LDCU UR8, c[0x0][0x364] ;  /* 0x00006c80ff0877ac */ /* 0x000ee20008000800 */
[----:B------:R-:W4:Y:S01]  /*0080*/  S2R R10, SR_CgaCtaId ;  /* 0x00000000000a7919 */ /* 0x000f220000008800 */
[----:B------:R-:W1:Y:S01]  /*0090*/  LDCU UR9, c[0x0][0x368] ;  /* 0x00006d00ff0977ac */ /* 0x000e620008000800 */
[----:B------:R-:W1:Y:S01]  /*00a0*/  LDCU UR12, c[0x0][0x3a0] ;  /* 0x00007400ff0c77ac */ /* 0x000e620008000800 */
[----:B0-----:R-:W0:Y:S01]  /*00b0*/  I2F.U32.RP R0, UR10 ;  /* 0x0000000a00007d06 */ /* 0x001e220008209000 */
[----:B------:R-:W-:Y:S01]  /*00c0*/  ISETP.NE.U32.AND P2, PT, RZ, UR10, PT ;  /* 0x0000000aff007c0c */ /* 0x000fe2000bf45070 */
[----:B------:R-:W1:Y:S06]  /*00d0*/  LDCU.64 UR6, c[0x0][0x358] ;  /* 0x00006b00ff0677ac */ /* 0x000e6c0008000a00 */
[----:B------:R-:W5:Y:S01]  /*00e0*/  I2F.U32.RP R4, UR11 ;  /* 0x0000000b00047d06 */ /* 0x000f620008209000 */
[----:B---3--:R-:W-:-:S07]  /*00f0*/  UIMAD UR4, UR5, UR8, URZ ;  /* 0x00000008050472a4 */ /* 0x008fce000f8e02ff */
[----:B0-----:R-:W0:Y:S01]  /*0100*/  MUFU.RCP R0, R0 ;  /* 0x0000000000007308 */ /* 0x001e220000001000 */
[----:B-1----:R-:W-:-:S07]  /*0110*/  IMAD R6, R6, UR9, R11 ;  /* 0x0000000906067c24 */ /* 0x002fce000f8e020b */
[----:B-----5:R-:W-:Y:S01]  /*0120*/  MUFU.RCP R4, R4 ;  /* 0x0000000400047308 */ /* 0x020fe20000001000 */
[----:B0-----:R-:W-:-:S07]  /*0130*/  VIADD R2, R0, 0xffffffe ;  /* 0x0ffffffe00027836 */ /* 0x001fce0000000000 */
[----:B------:R0:W1:Y:S02]  /*0140*/  F2I.FTZ.U32.TRUNC.NTZ R3, R2 ;  /* 0x0000000200037305 */ /* 0x000064000021f000 */
[----:B0-----:R-:W-:Y:S02]  /*0150*/  HFMA2 R2, -RZ, RZ, 0, 0 ;  /* 0x00000000ff027431 */ /* 0x001fe400000001ff */
[----:B-1----:R-:W-:-:S04]  /*0160*/  IMAD.MOV R5, RZ, RZ, -R3 ;  /* 0x000000ffff057224 */ /* 0x002fc800078e0a03 */
[----:B------:R-:W-:-:S04]  /*0170*/  IMAD R5, R5, UR10, RZ ;  /* 0x0000000a05057c24 */ /* 0x000fc8000f8e02ff */
[----:B------:R-:W-:Y:S01]  /*0180*/  IMAD.HI.U32 R3, R3, R5, R2 ;  /* 0x0000000503037227 */ /* 0x000fe200078e0002 */
[----:B------:R-:W-:-:S05]  /*0190*/  IADD3 R2, PT, PT, R4, 0xffffffe, RZ ;  /* 0x0ffffffe04027810 */ /* 0x000fca0007ffe0ff */
[----:B------:R-:W-:-:S04]  /*01a0*/  IMAD.HI.U32 R7, R3, R6, RZ ;  /* 0x0000000603077227 */ /* 0x000fc800078e00ff */
[----:B------:R-:W-:-:S04]  /*01b0*/  IMAD.MOV R3, RZ, RZ, -R7 ;  /* 0x000000ffff037224 */ /* 0x000fc800078e0a07 */
[----:B------:R-:W-:Y:S02]  /*01c0*/  IMAD R0, R3, UR10, R6 ;  /* 0x0000000a03007c24 */ /* 0x000fe4000f8e0206 */
[----:B------:R0:W1:Y:S03]  /*01d0*/  F2I.FTZ.U32.TRUNC.NTZ R3, R2 ;  /* 0x0000000200037305 */ /* 0x000066000021f000 */
[----:B------:R-:W-:Y:S01]  /*01e0*/  ISETP.GE.U32.AND P0, PT, R0, UR10, PT ;  /* 0x0000000a00007c0c */ /* 0x000fe2000bf06070 */
[----:B0-----:R-:W-:Y:S01]  /*01f0*/  IMAD.MOV.U32 R2, RZ, RZ, RZ ;  /* 0x000000ffff027224 */ /* 0x001fe200078e00ff */
[----:B-1----:R-:W-:-:S11]  /*0200*/  IADD3 R5, PT, PT, RZ, -R3, RZ ;  /* 0x80000003ff057210 */ /* 0x002fd60007ffe0ff */
[----:B------:R-:W-:Y:S02]  /*0210*/  @P0 VIADD R0, R0, -UR10 ;  /* 0x8000000a00000c36 */ /* 0x000fe40008000000 */
[----:B------:R-:W-:Y:S01]  /*0220*/  @P0 VIADD R7, R7, 0x1 ;  /* 0x0000000107070836 */ /* 0x000fe20000000000 */
[----:B------:R-:W-:Y:S01]  /*0230*/  ISETP.NE.U32.AND P0, PT, RZ, UR11, PT ;  /* 0x0000000bff007c0c */ /* 0x000fe2000bf05070 */
[----:B------:R-:W-:Y:S01]  /*0240*/  IMAD R5, R5, UR11, RZ ;  /* 0x0000000b05057c24 */ /* 0x000fe2000f8e02ff */
[----:B------:R-:W-:-:S03]  /*0250*/  ISETP.GE.U32.AND P1, PT, R0, UR10, PT ;  /* 0x0000000a00007c0c */ /* 0x000fc6000bf26070 */
[----:B------:R-:W-:Y:S01]  /*0260*/  IMAD.HI.U32 R0, R3, R5, R2 ;  /* 0x0000000503007227 */ /* 0x000fe200078e0002 */
[----:B------:R-:W-:Y:S01]  /*0270*/  MOV R5, 0x400 ;  /* 0x0000040000057802 */ /* 0x000fe20000000f00 */
[----:B------:R-:W2:Y:S03]  /*0280*/  S2R R3, SR_TID.X ;  /* 0x0000000000037919 */ /* 0x000ea60000002100 */
[----:B----4-:R-:W-:Y:S01]  /*0290*/  LEA R5, R10, R5, 0x18 ;  /* 0x000000050a057211 */ /* 0x010fe200078ec0ff */
[----:B------:R-:W0:Y:S04]  /*02a0*/  S2R R2, SR_TID.Y ;  /* 0x0000000000027919 */ /* 0x000e280000002200 */
[----:B------:R-:W-:-:S02]  /*02b0*/  @P1 IADD3 R7, PT, PT, R7, 0x1, RZ ;  /* 0x0000000107071810 */ /* 0x000fc40007ffe0ff */
[----:B------:R-:W-:-:S05]  /*02c0*/  @!P2 LOP3.LUT R7, RZ, UR10, RZ, 0x33, !PT ;  /* 0x0000000aff07ac12 */ /* 0x000fca000f8e33ff */
[----:B------:R-:W-:-:S05]  /*02d0*/  IMAD.HI.U32 R0, R0, R7, RZ ;  /* 0x0000000700007227 */ /* 0x000fca00078e00ff */
[----:B------:R-:W-:-:S05]  /*02e0*/  IADD3 R4, PT, PT, -R0, RZ, RZ ;  /* 0x000000ff00047210 */ /* 0x000fca0007ffe1ff */
[----:B------:R-:W-:-:S05]  /*02f0*/  IMAD R4, R4, UR11, R7 ;  /* 0x0000000b04047c24 */ /* 0x000fca000f8e0207 */
[----:B------:R-:W-:-:S13]  /*0300*/  ISETP.GE.U32.AND P1, PT, R4, UR11, PT ;  /* 0x0000000b04007c0c */ /* 0x000fda000bf26070 */
[----:B------:R-:W-:Y:S01]  /*0310*/  @P1 VIADD R4, R4, -UR11 ;  /* 0x8000000b04041c36 */ /* 0x000fe20008000000 */
[----:B------:R-:W-:Y:S02]  /*0320*/  @P1 IADD3 R0, PT, PT, R0, 0x1, RZ ;  /* 0x0000000100001810 */ /* 0x000fe40007ffe0ff */
[-C--:B--2---:R-:W-:Y:S02]  /*0330*/  ISETP.GE.U32.AND P1, PT, R3, R8.reuse, PT ;  /* 0x000000080300720c */ /* 0x084fe40003f26070 */
[----:B------:R-:W-:Y:S01]  /*0340*/  ISETP.GE.U32.AND P2, PT, R4, UR11, PT ;  /* 0x0000000b04007c0c */ /* 0x000fe2000bf46070 */
[----:B------:R-:W-:Y:S01]  /*0350*/  IMAD R4, R9, R8, RZ ;  /* 0x0000000809047224 */ /* 0x000fe200078e02ff */
[----:B------:R-:W-:-:S03]  /*0360*/  IADD3 R9, PT, PT, -R7, RZ, RZ ;  /* 0x000000ff07097210 */ /* 0x000fc60007ffe1ff */
[----:B------:R-:W-:Y:S02]  /*0370*/  IMAD R20, R4, UR4, RZ ;  /* 0x0000000404147c24 */ /* 0x000fe4000f8e02ff */
[----:B------:R-:W-:Y:S02]  /*0380*/  IMAD R6, R9, UR10, R6 ;  /* 0x0000000a09067c24 */ /* 0x000fe4000f8e0206 */
[----:B0-----:R-:W-:-:S04]  /*0390*/  IMAD R9, R3, UR8, R2 ;  /* 0x0000000803097c24 */ /* 0x001fc8000f8e0202 */
[----:B------:R-:W-:Y:S01]  /*03a0*/  @P2 VIADD R0, R0, 0x1 ;  /* 0x0000000100002836 */ /* 0x000fe20000000000 */
[----:B------:R-:W-:Y:S02]  /*03b0*/  @!P0 LOP3.LUT R0, RZ, UR11, RZ, 0x33, !PT ;  /* 0x0000000bff008c12 */ /* 0x000fe4000f8e33ff */
[----:B------:R-:W-:-:S03]  /*03c0*/  ISETP.GE.U32.AND P0, PT, R11, R4, PT ;  /* 0x000000040b00720c */ /* 0x000fc60003f06070 */
[----:B------:R-:W-:-:S04]  /*03d0*/  IMAD.MOV R8, RZ, RZ, -R0 ;  /* 0x000000ffff087224 */ /* 0x000fc800078e0a00 */
[----:B------:R-:W-:Y:S02]  /*03e0*/  IMAD R7, R8, UR11, R7 ;  /* 0x0000000b08077c24 */ /* 0x000fe4000f8e0207 */
[----:B------:R-:W-:-:S04]  /*03f0*/  IMAD R8, R4, R9, RZ ;  /* 0x0000000904087224 */ /* 0x000fc800078e02ff */
[----:B------:R-:W-:Y:S05]  /*0400*/  @P0 BRA `(.L_x_24) ;  /* 0x0000000000340947 */ /* 0x000fea0003800000 */
[----:B------:R-:W0:Y:S01]  /*0410*/  S2R R15, SR_CgaCtaId ;  /* 0x00000000000f7919 */ /* 0x000e220000008800 */
[----:B------:R-:W1:Y:S01]  /*0420*/  LDC.64 R12, c[0x0][0x390] ;  /* 0x0000e400ff0c7b82 */ /* 0x000e620000000a00 */
[----:B------:R-:W-:Y:S02]  /*0430*/  MOV R10, 0x400 ;  /* 0x00000400000a7802 */ /* 0x000fe40000000f00 */
[----:B------:R-:W-:Y:S02]  /*0440*/  MOV R9, R11 ;  /* 0x0000000b00097202 */ /* 0x000fe40000000f00 */
[----:B0-----:R-:W-:-:S07]  /*0450*/  LEA R10, R15, R10, 0x18 ;  /* 0x0000000a0f0a7211 */ /* 0x001fce00078ec0ff */
.L_x_25:
[----:B0-----:R-:W-:-:S04]  /*0460*/  IMAD.IADD R17, R8, 0x1, R9 ;  /* 0x0000000108117824 */ /* 0x001fc800078e0209 */
[----:B-1----:R-:W-:-:S06]  /*0470*/  IMAD.WIDE R14, R17, 0x8, R12 ;  /* 0x00000008110e7825 */ /* 0x002fcc00078e020c */
[----:B------:R-:W2:Y:S01]  /*0480*/  LDG.E.64 R14, desc[UR6][R14.64] ;  /* 0x000000060e0e7981 */ /* 0x000ea2000c1e1b00 */
[----:B------:R-:W-:Y:S01]  /*0490*/  LEA R17, R17, R10, 0x3 ;  /* 0x0000000a11117211 */ /* 0x000fe200078e18ff */
[----:B------:R-:W-:-:S05]  /*04a0*/  VIADD R9, R9, UR9 ;  /* 0x0000000909097c36 */ /* 0x000fca0008000000 */
[----:B------:R-:W-:Y:S01]  /*04b0*/  ISETP.GE.U32.AND P0, PT, R9, R4, PT ;  /* 0x000000040900720c */ /* 0x000fe20003f06070 */
[----:B--2---:R0:W-:-:S12]  /*04c0*/  STS.64 [R17], R14 ;  /* 0x0000000e11007388 */ /* 0x0041d80000000a00 */
[----:B------:R-:W-:Y:S05]  /*04d0*/  @!P0 BRA `(.L_x_25) ;  /* 0xfffffffc00e08947 */ /* 0x000fea000383ffff */
.L_x_24:
[----:B------:R-:W-:Y:S05]  /*04e0*/  BSYNC.RECONVERGENT B0 ;  /* 0x0000000000007941 */ /* 0x000fea0003800200 */
.L_x_23:
[----:B------:R-:W-:Y:S01]  /*04f0*/  BSSY.RECONVERGENT B0, `(.L_x_26) ;  /* 0x000001f000007945 */ /* 0x000fe20003800200 */
[----:B------:R-:W-:Y:S01]  /*0500*/  IMAD R9, R4, R11, RZ ;  /* 0x0000000b04097224 */ /* 0x000fe200078e02ff */
[----:B------:R-:W-:Y:S02]  /*0510*/  LEA R20, R20, R5, 0x3 ;  /* 0x0000000514147211 */ /* 0x000fe400078e18ff */
[----:B------:R-:W-:Y:S05]  /*0520*/  @P1 BRA `(.L_x_27) ;  /* 0x00000000006c1947 */ /* 0x000fea0003800000 */
[----:B------:R-:W-:-:S07]  /*0530*/  IMAD.MOV.U32 R10, RZ, RZ, R3 ;  /* 0x000000ffff0a7224 */ /* 0x000fce00078e0003 */
.L_x_31:
[----:B------:R-:W1:Y:S01]  /*0540*/  LDC R23, c[0x0][0x39c] ;  /* 0x0000e700ff177b82 */ /* 0x000e620000000800 */
[----:B------:R-:W-:Y:S01]  /*0550*/  BSSY.RECONVERGENT B1, `(.L_x_28) ;  /* 0x0000014000017945 */ /* 0x000fe20003800200 */
[----:B-1----:R-:W-:-:S13]  /*0560*/  ISETP.GE.U32.AND P0, PT, R2, R23, PT ;  /* 0x000000170200720c */ /* 0x002fda0003f06070 */
[----:B--2---:R-:W-:Y:S05]  /*0570*/  @P0 BRA `(.L_x_29) ;  /* 0x0000000000440947 */ /* 0x004fea0003800000 */
[----:B------:R-:W0:Y:S01]  /*0580*/  LDCU UR9, c[0x0][0x398] ;  /* 0x00007300ff0977ac */ /* 0x000e220008000800 */
[----:B------:R-:W1:Y:S01]  /*0590*/  LDC.64 R12, c[0x0][0x380] ;  /* 0x0000e000ff0c7b82 */ /* 0x000e620000000a00 */
[----:B------:R-:W-:Y:S01]  /*05a0*/  IMAD R21, R10, R23, R9 ;  /* 0x000000170a157224 */ /* 0x000fe200078e0209 */
[----:B------:R-:W-:Y:S01]  /*05b0*/  MOV R16, R2 ;  /* 0x0000000200107202 */ /* 0x000fe20000000f00 */
[----:B------:R-:W2:Y:S01]  /*05c0*/  LDCU UR10, c[0x0][0x3a4] ;  /* 0x00007480ff0a77ac */ /* 0x000ea20008000800 */
[----:B0-----:R-:W-:-:S04]  /*05d0*/  IMAD R14, R0, UR9, R10 ;  /* 0x00000009000e7c24 */ /* 0x001fc8000f8e020a */
[----:B--2---:R-:W-:-:S07]  /*05e0*/  IMAD R19, R14, UR10, R7 ;  /* 0x0000000a0e137c24 */ /* 0x004fce000f8e0207 */
.L_x_30:
[----:B--2---:R-:W-:-:S04]  /*05f0*/  IMAD R15, R19, R23, R16 ;  /* 0x00000017130f7224 */ /* 0x004fc800078e0210 */
[----:B------:R-:W-:-:S04]  /*0600*/  IMAD R15, R15, UR12, R6 ;  /* 0x0000000c0f0f7c24 */ /* 0x000fc8000f8e0206 */
[----:B-1----:R-:W-:-:S06]  /*0610*/  IMAD.WIDE.U32 R14, R15, 0x8, R12 ;  /* 0x000000080f0e7825 */ /* 0x002fcc00078e000c */
[----:B------:R-:W2:Y:S01]  /*0620*/  LDG.E.64 R14, desc[UR6][R14.64] ;  /* 0x000000060e0e7981 */ /* 0x000ea2000c1e1b00 */
[----:B------:R-:W-:Y:S02]  /*0630*/  IMAD.IADD R17, R21, 0x1, R16 ;  /* 0x0000000115117824 */ /* 0x000fe400078e0210 */
[----:B------:R-:W-:-:S03]  /*0640*/  VIADD R16, R16, UR8 ;  /* 0x0000000810107c36 */ /* 0x000fc60008000000 */
[----:B------:R-:W-:Y:S02]  /*0650*/  LEA R17, R17, R20, 0x3 ;  /* 0x0000001411117211 */ /* 0x000fe400078e18ff */
[----:B------:R-:W-:-:S03]  /*0660*/  ISETP.GE.U32.AND P0, PT, R16, R23, PT ;  /* 0x000000171000720c */ /* 0x000fc60003f06070 */
[----:B--2---:R2:W-:Y:S10]  /*0670*/  STS.64 [R17], R14 ;  /* 0x0000000e11007388 */ /* 0x0045f40000000a00 */
[----:B------:R-:W-:Y:S05]  /*0680*/  @!P0 BRA `(.L_x_30) ;  /* 0xfffffffc00d88947 */ /* 0x000fea000383ffff */
.L_x_29:
[----:B------:R-:W-:Y:S05]  /*0690*/  BSYNC.RECONVERGENT B1 ;  /* 0x0000000000017941 */ /* 0x000fea0003800200 */
.L_x_28:
[----:B------:R-:W1:Y:S01]  /*06a0*/  LDCU UR9, c[0x0][0x398] ;  /* 0x00007300ff0977ac */ /* 0x000e620008000800 */
[----:B------:R-:W-:-:S04]  /*06b0*/  IADD3 R10, PT, PT, R10, UR5, RZ ;  /* 0x000000050a0a7c10 */ /* 0x000fc8000fffe0ff */
[----:B-1----:R-:W-:-:S13]  /*06c0*/  ISETP.GE.U32.AND P0, PT, R10, UR9, PT ;  /* 0x000000090a007c0c */ /* 0x002fda000bf06070 */
[----:B------:R-:W-:Y:S05]  /*06d0*/  @!P0 BRA `(.L_x_31) ;  /* 0xfffffffc00988947 */ /* 0x000fea000383ffff */
.L_x_27:
[----:B------:R-:W-:Y:S05]  /*06e0*/  BSYNC.RECONVERGENT B0 ;  /* 0x0000000000007941 */ /* 0x000fea0003800200 */
.L_x_26:
[----:B------:R-:W-:Y:S01]  /*06f0*/  BAR.SYNC.DEFER_BLOCKING 0x0 ;  /* 0x0000000000007b1d */ /* 0x000fe20000010000 */
[----:B------:R-:W-:Y:S02]  /*0700*/  ISETP.NE.AND P0, PT, R4, RZ, PT ;  /* 0x000000ff0400720c */ /* 0x000fe40003f05270 */
[----:B0-2---:R-:W-:-:S11]  /*0710*/  CS2R R16, SRZ ;  /* 0x0000000000107805 */ /* 0x005fd6000001ff00 */
[----:B------:R-:W-:Y:S05]  /*0720*/  @!P0 BRA `(.L_x_32) ;  /* 0x0000000400688947 */ /* 0x000fea0003800000 */
[C---:B------:R-:W-:Y:S01]  /*0730*/  ISETP.GE.U32.AND P0, PT, R4.reuse, 0x8, PT ;  /* 0x000000080400780c */ /* 0x040fe20003f06070 */
[----:B------:R-:W-:Y:S01]  /*0740*/  IMAD.MOV.U32 R23, RZ, RZ, RZ ;  /* 0x000000ffff177224 */ /* 0x000fe200078e00ff */
[----:B------:R-:W-:Y:S02]  /*0750*/  LOP3.LUT R22, R4, 0x7, RZ, 0xc0, !PT ;  /* 0x0000000704167812 */ /* 0x000fe400078ec0ff */
[----:B------:R-:W-:Y:S02]  /*0760*/  CS2R R16, SRZ ;  /* 0x0000000000107805 */ /* 0x000fe4000001ff00 */
[----:B------:R-:W-:-:S07]  /*0770*/  ISETP.NE.AND P1, PT, R22, RZ, PT ;  /* 0x000000ff1600720c */ /* 0x000fce0003f25270 */
[----:B------:R-:W-:Y:S06]  /*0780*/  @!P0 BRA `(.L_x_33) ;  /* 0x0000000000988947 */ /* 0x000fec0003800000 */
[----:B------:R-:W-:Y:S02]  /*0790*/  IADD3 R10, PT, PT, R11, UR4, RZ ;  /* 0x000000040b0a7c10 */ /* 0x000fe4000fffe0ff */
[----:B------:R-:W-:Y:S02]  /*07a0*/  CS2R R16, SRZ ;  /* 0x0000000000107805 */ /* 0x000fe4000001ff00 */
[----:B------:R-:W-:Y:S02]  /*07b0*/  LEA R21, R8, R5, 0x3 ;  /* 0x0000000508157211 */ /* 0x000fe400078e18ff */
[----:B------:R-:W-:Y:S01]  /*07c0*/  LOP3.LUT R23, R4, 0xfffffff8, RZ, 0xc0, !PT ;  /* 0xfffffff804177812 */ /* 0x000fe200078ec0ff */
[----:B------:R-:W-:Y:S02]  /*07d0*/  IMAD.SHL.U32 R10, R10, 0x8, RZ ;  /* 0x000000080a0a7824 */ /* 0x000fe400078e00ff */
[----:B------:R-:W-:Y:S01]  /*07e0*/  VIADD R21, R21, 0x20 ;  /* 0x0000002015157836 */ /* 0x000fe20000000000 */
[----:B------:R-:W-:Y:S01]  /*07f0*/  IADD3 R25, PT, PT, -R23, RZ, RZ ;  /* 0x000000ff17197210 */ /* 0x000fe20007ffe1ff */
[----:B------:R-:W-:-:S04]  /*0800*/  IMAD R10, R4, R10, R5 ;  /* 0x0000000a040a7224 */ /* 0x000fc800078e0205 */
[----:B------:R-:W-:-:S07]  /*0810*/  VIADD R24, R10, 0x20 ;  /* 0x000000200a187836 */ /* 0x000fce0000000000 */
.L_x_34:
[----:B------:R-:W-:Y:S01]  /*0820*/  LDS.64 R10, [R21+-0x20] ;  /* 0xffffe000150a7984 */ /* 0x000fe20000000a00 */
[----:B------:R-:W-:-:S03]  /*0830*/  IADD3 R25, PT, PT, R25, 0x8, RZ ;  /* 0x0000000819197810 */ /* 0x000fc60007ffe0ff */
[----:B------:R-:W0:Y:S01]  /*0840*/  LDS.64 R14, [R24+-0x20] ;  /* 0xffffe000180e7984 */ /* 0x000e220000000a00 */
[----:B------:R-:W-:-:S03]  /*0850*/  ISETP.NE.AND P0, PT, R25, RZ, PT ;  /* 0x000000ff1900720c */ /* 0x000fc60003f05270 */
[----:B------:R-:W-:Y:S04]  /*0860*/  LDS.64 R12, [R21+-0x18] ;  /* 0xffffe800150c7984 */ /* 0x000fe80000000a00 */
[----:B------:R-:W1:Y:S01]  /*0870*/  LDS.64 R18, [R24+-0x18] ;  /* 0xffffe80018127984 */ /* 0x000e620000000a00 */
[----:B0-----:R-:W-:-:S03]  /*0880*/  DFMA R14, R10, R14, R16 ;  /* 0x0000000e0a0e722b */ /* 0x001fc60000000010 */
[----:B------:R-:W-:Y:S04]  /*0890*/  LDS.64 R10, [R21+-0x10] ;  /* 0xfffff000150a7984 */ /* 0x000fe80000000a00 */
[----:B------:R-:W0:Y:S01]  /*08a0*/  LDS.64 R16, [R24+-0x10] ;  /* 0xfffff00018107984 */ /* 0x000e220000000a00 */
[----:B-1----:R-:W-:-:S03]  /*08b0*/  DFMA R18, R12, R18, R14 ;  /* 0x000000120c12722b */ /* 0x002fc6000000000e */
[----:B------:R-:W-:Y:S04]  /*08c0*/  LDS.64 R14, [R21+-0x8] ;  /* 0xfffff800150e7984 */ /* 0x000fe80000000a00 */
[----:B------:R-:W1:Y:S01]  /*08d0*/  LDS.64 R12, [R24+-0x8] ;  /* 0xfffff800180c7984 */ /* 0x000e620000000a00 */
[----:B0-----:R-:W-:-:S03]  /*08e0*/  DFMA R16, R10, R16, R18 ;  /* 0x000000100a10722b */ /* 0x001fc60000000012 */
[----:B------:R-:W-:Y:S04]  /*08f0*/  LDS.64 R10, [R21] ;  /* 0x00000000150a7984 */ /* 0x000fe80000000a00 */
[----:B------:R-:W0:Y:S01]  /*0900*/  LDS.64 R18, [R24] ;  /* 0x0000000018127984 */ /* 0x000e220000000a00 */
[----:B-1----:R-:W-:-:S03]  /*0910*/  DFMA R12, R14, R12, R16 ;  /* 0x0000000c0e0c722b */ /* 0x002fc60000000010 */
[----:B------:R-:W-:Y:S04]  /*0920*/  LDS.64 R14, [R21+0x8] ;  /* 0x00000800150e7984 */ /* 0x000fe80000000a00 */
[----:B------:R-:W1:Y:S01]  /*0930*/  LDS.64 R16, [R24+0x8] ;  /* 0x0000080018107984 */ /* 0x000e620000000a00 */
[----:B0-----:R-:W-:-:S03]  /*0940*/  DFMA R18, R10, R18, R12 ;  /* 0x000000120a12722b */ /* 0x001fc6000000000c */
[----:B------:R-:W-:Y:S04]  /*0950*/  LDS.64 R10, [R21+0x10] ;  /* 0x00001000150a7984 */ /* 0x000fe80000000a00 */
[----:B------:R-:W0:Y:S01]  /*0960*/  LDS.64 R12, [R24+0x10] ;  /* 0x00001000180c7984 */ /* 0x000e220000000a00 */
[----:B-1----:R-:W-:-:S03]  /*0970*/  DFMA R14, R14, R16, R18 ;  /* 0x000000100e0e722b */ /* 0x002fc60000000012 */
[----:B------:R1:W-:Y:S04]  /*0980*/  LDS.64 R16, [R21+0x18] ;  /* 0x0000180015107984 */ /* 0x0003e80000000a00 */
[----:B------:R2:W3:Y:S01]  /*0990*/  LDS.64 R18, [R24+0x18] ;  /* 0x0000180018127984 */ /* 0x0004e20000000a00 */
[----:B-1----:R-:W-:Y:S01]  /*09a0*/  VIADD R21, R21, 0x40 ;  /* 0x0000004015157836 */ /* 0x002fe20000000000 */
[----:B--2---:R-:W-:Y:S01]  /*09b0*/  IADD3 R24, PT, PT, R24, 0x40, RZ ;  /* 0x0000004018187810 */ /* 0x004fe20007ffe0ff */
[----:B0-----:R-:W-:-:S08]  /*09c0*/  DFMA R10, R10, R12, R14 ;  /* 0x0000000c0a0a722b */ /* 0x001fd0000000000e */
[----:B---3--:R-:W-:Y:S01]  /*09d0*/  DFMA R16, R16, R18, R10 ;  /* 0x000000121010722b */ /* 0x008fe2000000000a */
[----:B------:R-:W-:Y:S10]  /*09e0*/  @P0 BRA `(.L_x_34) ;  /* 0xfffffffc008c0947 */ /* 0x000ff4000383ffff */
.L_x_33:
[----:B------:R-:W-:Y:S05]  /*09f0*/  @!P1 BRA `(.L_x_32) ;  /* 0x0000000000b49947 */ /* 0x000fea0003800000 */
[----:B------:R-:W-:Y:S02]  /*0a00*/  ISETP.GE.U32.AND P0, PT, R22, 0x4, PT ;  /* 0x000000041600780c */ /* 0x000fe40003f06070 */
[----:B------:R-:W-:-:S04]  /*0a10*/  LOP3.LUT R21, R4, 0x3, RZ, 0xc0, !PT ;  /* 0x0000000304157812 */ /* 0x000fc800078ec0ff */
[----:B------:R-:W-:-:S07]  /*0a20*/  ISETP.NE.AND P1, PT, R21, RZ, PT ;  /* 0x000000ff1500720c */ /* 0x000fce0003f25270 */
[----:B------:R-:W-:Y:S06]  /*0a30*/  @!P0 BRA `(.L_x_35) ;  /* 0x0000000000448947 */ /* 0x000fec0003800000 */
[----:B------:R-:W-:Y:S01]  /*0a40*/  IMAD.IADD R28, R8, 0x1, R23 ;  /* 0x00000001081c7824 */ /* 0x000fe200078e0217 */
[----:B------:R-:W-:Y:S01]  /*0a50*/  IADD3 R11, PT, PT, R9, R23, RZ ;  /* 0x00000017090b7210 */ /* 0x000fe20007ffe0ff */
[----:B------:R-:W-:Y:S02]  /*0a60*/  VIADD R23, R23, 0x4 ;  /* 0x0000000417177836 */ /* 0x000fe40000000000 */
[----:B------:R-:W-:Y:S01]  /*0a70*/  IMAD R28, R28, 0x8, R5 ;  /* 0x000000081c1c7824 */ /* 0x000fe200078e0205 */
[----:B------:R-:W-:-:S04]  /*0a80*/  LEA R22, R11, R20, 0x3 ;  /* 0x000000140b167211 */ /* 0x000fc800078e18ff */
[----:B------:R-:W-:Y:S04]  /*0a90*/  LDS.64 R14, [R28] ;  /* 0x000000001c0e7984 */ /* 0x000fe80000000a00 */
[----:B------:R-:W0:Y:S04]  /*0aa0*/  LDS.64 R26, [R22] ;  /* 0x00000000161a7984 */ /* 0x000e280000000a00 */
[----:B------:R-:W-:Y:S04]  /*0ab0*/  LDS.64 R10, [R28+0x8] ;  /* 0x000008001c0a7984 */ /* 0x000fe80000000a00 */
[----:B------:R-:W1:Y:S04]  /*0ac0*/  LDS.64 R12, [R22+0x8] ;  /* 0x00000800160c7984 */ /* 0x000e680000000a00 */
[----:B------:R-:W-:Y:S04]  /*0ad0*/  LDS.64 R24, [R28+0x10] ;  /* 0x000010001c187984 */ /* 0x000fe80000000a00 */
[----:B------:R-:W2:Y:S01]  /*0ae0*/  LDS.64 R18, [R22+0x10] ;  /* 0x0000100016127984 */ /* 0x000ea20000000a00 */
[----:B0-----:R-:W-:-:S03]  /*0af0*/  DFMA R26, R14, R26, R16 ;  /* 0x0000001a0e1a722b */ /* 0x001fc60000000010 */
[----:B------:R-:W-:Y:S04]  /*0b00*/  LDS.64 R14, [R28+0x18] ;  /* 0x000018001c0e7984 */ /* 0x000fe80000000a00 */
[----:B------:R-:W0:Y:S01]  /*0b10*/  LDS.64 R16, [R22+0x18] ;  /* 0x0000180016107984 */ /* 0x000e220000000a00 */
[----:B-1----:R-:W-:-:S08]  /*0b20*/  DFMA R10, R10, R12, R26 ;  /* 0x0000000c0a0a722b */ /* 0x002fd0000000001a */
[----:B--2---:R-:W-:-:S08]  /*0b30*/  DFMA R10, R24, R18, R10 ;  /* 0x00000012180a722b */ /* 0x004fd0000000000a */
[----:B0-----:R-:W-:-:S11]  /*0b40*/  DFMA R16, R14, R16, R10 ;  /* 0x000000100e10722b */ /* 0x001fd6000000000a */
.L_x_35:
[----:B------:R-:W-:Y:S05]  /*0b50*/  @!P1 BRA `(.L_x_32) ;  /* 0x00000000005c9947 */ /* 0x000fea0003800000 */
[----:B------:R-:W-:Y:S02]  /*0b60*/  ISETP.NE.AND P0, PT, R21, 0x1, PT ;  /* 0x000000011500780c */ /* 0x000fe40003f05270 */
[----:B------:R-:W-:-:S04]  /*0b70*/  LOP3.LUT R4, R4, 0x1, RZ, 0xc0, !PT ;  /* 0x0000000104047812 */ /* 0x000fc800078ec0ff */
[----:B------:R-:W-:-:S07]  /*0b80*/  ISETP.NE.U32.AND P1, PT, R4, 0x1, PT ;  /* 0x000000010400780c */ /* 0x000fce0003f25070 */
[----:B------:R-:W-:Y:S06]  /*0b90*/  @!P0 BRA `(.L_x_36) ;  /* 0x00000000002c8947 */ /* 0x000fec0003800000 */
[----:B------:R-:W-:Y:S01]  /*0ba0*/  IADD3 R4, PT, PT, R8, R23, RZ ;  /* 0x0000001708047210 */ /* 0x000fe20007ffe0ff */
[----:B------:R-:W-:Y:S01]  /*0bb0*/  IMAD.IADD R11, R9, 0x1, R23 ;  /* 0x00000001090b7824 */ /* 0x000fe200078e0217 */
[----:B------:R-:W-:Y:S02]  /*0bc0*/  IADD3 R23, PT, PT, R23, 0x2, RZ ;  /* 0x0000000217177810 */ /* 0x000fe40007ffe0ff */
[----:B------:R-:W-:Y:S01]  /*0bd0*/  LEA R4, R4, R5, 0x3 ;  /* 0x0000000504047211 */ /* 0x000fe200078e18ff */
[----:B------:R-:W-:-:S04]  /*0be0*/  IMAD R21, R11, 0x8, R20 ;  /* 0x000000080b157824 */ /* 0x000fc800078e0214 */
[----:B------:R-:W-:Y:S04]  /*0bf0*/  LDS.64 R18, [R4] ;  /* 0x0000000004127984 */ /* 0x000fe80000000a00 */
[----:B------:R-:W0:Y:S04]  /*0c00*/  LDS.64 R10, [R21] ;  /* 0x00000000150a7984 */ /* 0x000e280000000a00 */
[----:B------:R-:W-:Y:S04]  /*0c10*/  LDS.64 R12, [R4+0x8] ;  /* 0x00000800040c7984 */ /* 0x000fe80000000a00 */
[----:B------:R-:W1:Y:S01]  /*0c20*/  LDS.64 R14, [R21+0x8] ;  /* 0x00000800150e7984 */ /* 0x000e620000000a00 */
[----:B0-----:R-:W-:-:S08]  /*0c30*/  DFMA R10, R18, R10, R16 ;  /* 0x0000000a120a722b */ /* 0x001fd00000000010 */
[----:B-1----:R-:W-:-:S11]  /*0c40*/  DFMA R16, R12, R14, R10 ;  /* 0x0000000e0c10722b */ /* 0x002fd6000000000a */
.L_x_36:
[----:B------:R-:W-:Y:S05]  /*0c50*/  @P1 BRA `(.L_x_32) ;  /* 0x00000000001c1947 */ /* 0x000fea0003800000 */
[----:B------:R-:W-:Y:S01]  /*0c60*/  IMAD.IADD R8, R8, 0x1, R23 ;  /* 0x0000000108087824 */ /* 0x000fe200078e0217 */
[----:B------:R-:W-:-:S03]  /*0c70*/  IADD3 R9, PT, PT, R9, R23, RZ ;  /* 0x0000001709097210 */ /* 0x000fc60007ffe0ff */
[----:B------:R-:W-:Y:S01]  /*0c80*/  IMAD R5, R8, 0x8, R5 ;  /* 0x0000000808057824 */ /* 0x000fe200078e0205 */
[----:B------:R-:W-:-:S05]  /*0c90*/  LEA R9, R9, R20, 0x3 ;  /* 0x0000001409097211 */ /* 0x000fca00078e18ff */
[----:B------:R-:W-:Y:S04]  /*0ca0*/  LDS.64 R4, [R5] ;  /* 0x0000000005047984 */ /* 0x000fe80000000a00 */
[----:B------:R-:W0:Y:S02]  /*0cb0*/  LDS.64 R8, [R9] ;  /* 0x0000000009087984 */ /* 0x000e240000000a00 */
[----:B0-----:R-:W-:-:S11]  /*0cc0*/  DFMA R16, R4, R8, R16 ;  /* 0x000000080410722b */ /* 0x001fd60000000010 */
.L_x_32:
[----:B------:R-:W0:Y:S01]  /*0cd0*/  LDCU.64 UR10, c[0x0][0x3a0] ;  /* 0x00007400ff0a77ac */ /* 0x000e220008000a00 */
[----:B------:R-:W1:Y:S01]  /*0ce0*/  LDC.64 R4, c[0x0][0x388] ;  /* 0x0000e200ff047b82 */ /* 0x000e620000000a00 */
[----:B------:R-:W-:-:S04]  /*0cf0*/  IMAD R0, R0, UR5, R3 ;  /* 0x0000000500007c24 */ /* 0x000fc8000f8e0203 */
[----:B0-----:R-:W-:-:S04]  /*0d00*/  IMAD R7, R0, UR11, R7 ;  /* 0x0000000b00077c24 */ /* 0x001fc8000f8e0207 */
[----:B------:R-:W-:-:S04]  /*0d10*/  IMAD R7, R7, UR8, R2 ;  /* 0x0000000807077c24 */ /* 0x000fc8000f8e0202 */
[----:B------:R-:W-:-:S04]  /*0d20*/  IMAD R3, R7, UR10, R6 ;  /* 0x0000000a07037c24 */ /* 0x000fc8000f8e0206 */
[----:B-1----:R-:W-:Y:S01]  /*0d30*/  IMAD.WIDE R2, R3, 0x8, R4 ;  /* 0x0000000803027825 */ /* 0x002fe200078e0204 */
[----:B------:R-:W-:Y:S06]  /*0d40*/  BAR.SYNC.DEFER_BLOCKING 0x0 ;  /* 0x0000000000007b1d */ /* 0x000fec0000010000 */
[----:B------:R-:W-:Y:S01]  /*0d50*/  STG.E.64 desc[UR6][R2.64], R16 ;  /* 0x0000001002007986 */ /* 0x000fe2000c101b06 */
[----:B------:R-:W-:Y:S05]  /*0d60*/  EXIT ;  /* 0x000000000000794d */ /* 0x000fea0003800000 */
.L_x_37:
        /* <DEDUP_REMOVED lines=9> */
.L_x_51:


//--------------------- .text._Z15pauli_reshufflePdS_jj --------------------------
	.section	.text._Z15pauli_reshufflePdS_jj,"ax",@progbits
	.align	128
        .global         _Z15pauli_reshufflePdS_jj
        .type           _Z15pauli_reshufflePdS_jj,@function
        .size           _Z15pauli_reshufflePdS_jj,(.L_x_52 - _Z15pauli_reshufflePdS_jj)
        .other          _Z15pauli_reshufflePdS_jj,@"STO_CUDA_ENTRY STV_DEFAULT"
_Z15pauli_reshufflePdS_jj:
.text._Z15pauli_reshufflePdS_jj:
[----:B------:R-:W-:Y:S01]  /*0000*/  LDC R1, c[0x0][0x37c] ;  /* 0x0000df00ff017b82 */ /* 0x000fe20000000800 */
[----:B------:R-:W0:Y:S07]  /*0010*/  S2R R3, SR_TID.Y ;  /* 0x0000000000037919 */ /* 0x000e2e0000002200 */
[----:B------:R-:W1:Y:S01]  /*0020*/  LDC R5, c[0x0][0x360] ;  /* 0x0000d800ff057b82 */ /* 0x000e620000000800 */
[----:B------:R-:W2:Y:S01]  /*0030*/  LDCU UR7, c[0x0][0x390] ;  /* 0x00007200ff0777ac */ /* 0x000ea20008000800 */
[----:B------:R-:W1:Y:S01]  /*0040*/  S2R R0, SR_TID.X ;  /* 0x0000000000007919 */ /* 0x000e620000002100 */
[----:B------:R-:W-:-:S05]  /*0050*/  UMOV UR4, 0x1 ;  /* 0x0000000100047882 */ /* 0x000fca0000000000 */
[----:B------:R-:W0:Y:S08]  /*0060*/  S2UR UR6, SR_CTAID.Y ;  /* 0x00000000000679c3 */ /* 0x000e300000002600 */
[----:B------:R-:W0:Y:S01]  /*0070*/  LDC R4, c[0x0][0x364] ;  /* 0x0000d900ff047b82 */ /* 0x000e220000000800 */
[----:B--2---:R-:W-:-:S07]  /*0080*/  USHF.L.U32 UR4, UR4, UR7, URZ ;  /* 0x0000000704047299 */ /* 0x004fce00080006ff */
[----:B------:R-:W1:Y:S01]  /*0090*/  S2UR UR5, SR_CTAID.X ;  /* 0x00000000000579c3 */ /* 0x000e620000002500 */
[----:B0-----:R-:W-:-:S05]  /*00a0*/  IMAD R4, R4, UR6, R3 ;  /* 0x0000000604047c24 */ /* 0x001fca000f8e0203 */
[----:B------:R-:W-:Y:S01]  /*00b0*/  ISETP.GE.U32.AND P0, PT, R4, UR4, PT ;  /* 0x0000000404007c0c */ /* 0x000fe2000bf06070 */
[----:B-1----:R-:W-:-:S05]  /*00c0*/  IMAD R5, R5, UR5, R0 ;  /* 0x0000000505057c24 */ /* 0x002fca000f8e0200 */
[----:B------:R-:W-:-:S13]  /*00d0*/  ISETP.GE.OR P0, PT, R5, UR4, P0 ;  /* 0x0000000405007c0c */ /* 0x000fda0008706670 */
[----:B------:R-:W-:Y:S05]  /*00e0*/  @P0 EXIT ;  /* 0x000000000000094d */ /* 0x000fea0003800000 */
[----:B------:R-:W-:Y:S01]  /*00f0*/  LOP3.LUT R3, RZ, R5, RZ, 0x33, !PT ;  /* 0x00000005ff037212 */ /* 0x000fe200078e33ff */
[----:B------:R-:W-:Y:S01]  /*0100*/  BSSY.RECONVERGENT B0, `(.L_x_38) ;  /* 0x000000a000007945 */ /* 0x000fe20003800200 */
[----:B------:R-:W-:Y:S02]  /*0110*/  IMAD.MOV.U32 R6, RZ, RZ, RZ ;  /* 0x000000ffff067224 */ /* 0x000fe400078e00ff */
[----:B------:R-:W-:-:S13]  /*0120*/  LOP3.LUT P0, R0, R4, RZ, R3, 0xa0, !PT ;  /* 0x000000ff04007212 */ /* 0x000fda000780a003 */
[----:B------:R-:W-:Y:S05]  /*0130*/  @!P0 BRA `(.L_x_39) ;  /* 0x0000000000188947 */ /* 0x000fea0003800000 */
[----:B------:R-:W-:-:S07]  /*0140*/  IMAD.MOV.U32 R6, RZ, RZ, RZ ;  /* 0x000000ffff067224 */ /* 0x000fce00078e00ff */
.L_x_40:
[C---:B------:R-:W-:Y:S02]  /*0150*/  ISETP.GT.U32.AND P0, PT, R0.reuse, 0x1, PT ;  /* 0x000000010000780c */ /* 0x040fe40003f04070 */
[----:B------:R-:W-:Y:S02]  /*0160*/  LOP3.LUT R3, R0, 0x1, RZ, 0xc0, !PT ;  /* 0x0000000100037812 */ /* 0x000fe400078ec0ff */
[----:B------:R-:W-:-:S03]  /*0170*/  SHF.R.U32.HI R0, RZ, 0x1, R0 ;  /* 0x00000001ff007819 */ /* 0x000fc60000011600 */
[----:B------:R-:W-:-:S06]  /*0180*/  IMAD.IADD R6, R3, 0x1, R6 ;  /* 0x0000000103067824 */ /* 0x000fcc00078e0206 */
[----:B------:R-:W-:Y:S05]  /*0190*/  @P0 BRA `(.L_x_40) ;  /* 0xfffffffc00ec0947 */ /* 0x000fea000383ffff */
.L_x_39:
[----:B------:R-:W-:Y:S05]  /*01a0*/  BSYNC.RECONVERGENT B0 ;  /* 0x0000000000007941 */ /* 0x000fea0003800200 */
.L_x_38:
[----:B------:R-:W0:Y:S01]  /*01b0*/  LDCU UR6, c[0x0][0x394] ;  /* 0x00007280ff0677ac */ /* 0x000e220008000800 */
[----:B------:R-:W1:Y:S01]  /*01c0*/  LDC.64 R2, c[0x0][0x380] ;  /* 0x0000e000ff027b82 */ /* 0x000e620000000a00 */
[----:B------:R-:W-:Y:S01]  /*01d0*/  SHF.L.U32 R7, R5, UR7, RZ ;  /* 0x0000000705077c19 */ /* 0x000fe200080006ff */
[----:B------:R-:W2:Y:S03]  /*01e0*/  LDCU.64 UR4, c[0x0][0x358] ;  /* 0x00006b00ff0477ac */ /* 0x000ea60008000a00 */
[----:B------:R-:W-:Y:S02]  /*01f0*/  LOP3.LUT R0, R7, R4, RZ, 0xfc, !PT ;  /* 0x0000000407007212 */ /* 0x000fe400078efcff */
[----:B------:R-:W-:-:S05]  /*0200*/  LOP3.LUT R7, R6, 0x1, RZ, 0xc0, !PT ;  /* 0x0000000106077812 */ /* 0x000fca00078ec0ff */
[----:B------:R-:W-:Y:S01]  /*0210*/  IMAD R0, R0, 0x2, R7 ;  /* 0x0000000200007824 */ /* 0x000fe200078e0207 */
[----:B0-----:R-:W-:-:S13]  /*0220*/  ISETP.NE.AND P0, PT, RZ, UR6, PT ;  /* 0x00000006ff007c0c */ /* 0x001fda000bf05270 */
[----:B-1----:R-:W-:-:S06]  /*0230*/  @!P0 IMAD.WIDE.U32 R2, R0, 0x8, R2 ;  /* 0x0000000800028825 */ /* 0x002fcc00078e0002 */
[----:B--2---:R-:W2:Y:S01]  /*0240*/  @!P0 LDG.E.64 R2, desc[UR4][R2.64] ;  /* 0x0000000402028981 */ /* 0x004ea2000c1e1b00 */
[C---:B------:R-:W-:Y:S02]  /*0250*/  IMAD.SHL.U32 R7, R4.reuse, 0x2, RZ ;  /* 0x0000000204077824 */ /* 0x040fe400078e00ff */
[C---:B------:R-:W-:Y:S02]  /*0260*/  IMAD.SHL.U32 R9, R4.reuse, 0x4, RZ ;  /* 0x0000000404097824 */ /* 0x040fe400078e00ff */
[----:B------:R-:W-:Y:S01]  /*0270*/  IMAD.SHL.U32 R10, R4, 0x8, RZ ;  /* 0x00000008040a7824 */ /* 0x000fe200078e00ff */
[----:B------:R-:W-:Y:S01]  /*0280*/  LOP3.LUT R8, R7, 0x2, RZ, 0xc0, !PT ;  /* 0x0000000207087812 */ /* 0x000fe200078ec0ff */
[----:B------:R-:W-:-:S03]  /*0290*/  IMAD.SHL.U32 R7, R5, 0x2, RZ ;  /* 0x0000000205077824 */ /* 0x000fc600078e00ff */
[----:B------:R-:W-:-:S04]  /*02a0*/  LOP3.LUT R8, R8, 0x1, R5, 0xf8, !PT ;  /* 0x0000000108087812 */ /* 0x000fc800078ef805 */
[----:B------:R-:W-:-:S04]  /*02b0*/  LOP3.LUT R8, R8, 0x8, R9, 0xf8, !PT ;  /* 0x0000000808087812 */ /* 0x000fc800078ef809 */
[----:B------:R-:W-:Y:S01]  /*02c0*/  LOP3.LUT R7, R8, 0x4, R7, 0xf8, !PT ;  /* 0x0000000408077812 */ /* 0x000fe200078ef807 */
[----:B------:R-:W-:-:S03]  /*02d0*/  IMAD.SHL.U32 R8, R5, 0x4, RZ ;  /* 0x0000000405087824 */ /* 0x000fc600078e00ff */
        /* <DEDUP_REMOVED lines=45> */
[C---:B------:R-:W-:Y:S02]  /*05b0*/  IMAD.SHL.U32 R10, R4.reuse, 0x8000, RZ ;  /* 0x00008000040a7824 */ /* 0x040fe400078e00ff */
[----:B------:R-:W-:Y:S01]  /*05c0*/  IMAD.U32 R4, R4, 0x10000, RZ ;  /* 0x0001000004047824 */ /* 0x000fe200078e00ff */
[----:B------:R-:W-:Y:S02]  /*05d0*/  LOP3.LUT R9, R7, 0x4000000, R8, 0xf8, !PT ;  /* 0x0400000007097812 */ /* 0x000fe400078ef808 */
[----:B------:R-:W-:Y:S02]  /*05e0*/  LOP3.LUT R8, R6, 0x2, RZ, 0xc0, !PT ;  /* 0x0000000206087812 */ /* 0x000fe400078ec0ff */
[----:B------:R-:W0:Y:S01]  /*05f0*/  LDC.64 R6, c[0x0][0x388] ;  /* 0x0000e200ff067b82 */ /* 0x000e220000000a00 */
[----:B------:R-:W-:Y:S01]  /*0600*/  LOP3.LUT R12, R9, 0x20000000, R10, 0xf8, !PT ;  /* 0x20000000090c7812 */ /* 0x000fe200078ef80a */
[C---:B------:R-:W-:Y:S01]  /*0610*/  IMAD.SHL.U32 R9, R5.reuse, 0x4000, RZ ;  /* 0x0000400005097824 */ /* 0x040fe200078e00ff */
[----:B------:R-:W-:Y:S01]  /*0620*/  @!P0 IADD3 R11, PT, PT, -R8, 0x1, RZ ;  /* 0x00000001080b8810 */ /* 0x000fe20007ffe1ff */
[----:B------:R-:W-:-:S03]  /*0630*/  IMAD.SHL.U32 R5, R5, 0x8000, RZ ;  /* 0x0000800005057824 */ /* 0x000fc600078e00ff */
[----:B------:R-:W-:Y:S02]  /*0640*/  LOP3.LUT R9, R12, 0x10000000, R9, 0xf8, !PT ;  /* 0x100000000c097812 */ /* 0x000fe400078ef809 */
[----:B------:R-:W2:Y:S02]  /*0650*/  @!P0 I2F.F64 R10, R11 ;  /* 0x0000000b000a8312 */ /* 0x000ea40000201c00 */
[----:B------:R-:W-:-:S04]  /*0660*/  LOP3.LUT R4, R9, 0x80000000, R4, 0xf8, !PT ;  /* 0x8000000009047812 */ /* 0x000fc800078ef804 */
[----:B------:R-:W-:-:S05]  /*0670*/  LOP3.LUT R5, R4, 0x40000000, R5, 0xf8, !PT ;  /* 0x4000000004057812 */ /* 0x000fca00078ef805 */
[----:B0-----:R-:W-:Y:S01]  /*0680*/  @!P0 IMAD.WIDE.U32 R6, R5, 0x8, R6 ;  /* 0x0000000805068825 */ /* 0x001fe200078e0006 */
[----:B--2---:R-:W-:-:S07]  /*0690*/  @!P0 DMUL R2, R10, R2 ;  /* 0x000000020a028228 */ /* 0x004fce0000000000 */
[----:B------:R0:W-:Y:S01]  /*06a0*/  @!P0 STG.E.64 desc[UR4][R6.64], R2 ;  /* 0x0000000206008986 */ /* 0x0001e2000c101b04 */
[----:B------:R-:W-:Y:S05]  /*06b0*/  @!P0 EXIT ;  /* 0x000000000000894d */ /* 0x000fea0003800000 */
[----:B0-----:R-:W0:Y:S08]  /*06c0*/  LDC.64 R2, c[0x0][0x388] ;  /* 0x0000e200ff027b82 */ /* 0x001e300000000a00 */
[----:B------:R-:W1:Y:S01]  /*06d0*/  LDC.64 R10, c[0x0][0x380] ;  /* 0x0000e000ff0a7b82 */ /* 0x000e620000000a00 */
[----:B0-----:R-:W-:-:S05]  /*06e0*/  IMAD.WIDE.U32 R6, R5, 0x8, R2 ;  /* 0x0000000805067825 */ /* 0x001fca00078e0002 */
[----:B------:R-:W2:Y:S01]  /*06f0*/  LDG.E.64 R2, desc[UR4][R6.64] ;  /* 0x0000000406027981 */ /* 0x000ea2000c1e1b00 */
[----:B------:R-:W-:Y:S01]  /*0700*/  IADD3 R4, PT, PT, -R8, 0x1, RZ ;  /* 0x0000000108047810 */ /* 0x000fe20007ffe1ff */
[----:B-1----:R-:W-:-:S05]  /*0710*/  IMAD.WIDE.U32 R10, R0, 0x8, R10 ;  /* 0x00000008000a7825 */ /* 0x002fca00078e000a */
[----:B------:R-:W2:Y:S02]  /*0720*/  I2F.F64 R4, R4 ;  /* 0x0000000400047312 */ /* 0x000ea40000201c00 */
[----:B--2---:R-:W-:-:S07]  /*0730*/  DMUL R2, R4, R2 ;  /* 0x0000000204027228 */ /* 0x004fce0000000000 */
[----:B------:R-:W-:Y:S01]  /*0740*/  STG.E.64 desc[UR4][R10.64], R2 ;  /* 0x000000020a007986 */ /* 0x000fe2000c101b04 */
[----:B------:R-:W-:Y:S05]  /*0750*/  EXIT ;  /* 0x000000000000794d */ /* 0x000fea0003800000 */
.L_x_41:
        /* <DEDUP_REMOVED lines=10> */
.L_x_52:


//--------------------- .text._Z18bit_to_pauli_basisPdjj --------------------------
	.section	.text._Z18bit_to_pauli_basisPdjj,"ax",@progbits
	.align	128
        .global         _Z18bit_to_pauli_basisPdjj
        .type           _Z18bit_to_pauli_basisPdjj,@function
        .size           _Z18bit_to_pauli_basisPdjj,(.L_x_53 - _Z18bit_to_pauli_basisPdjj)
        .other          _Z18bit_to_pauli_basisPdjj,@"STO_CUDA_ENTRY STV_DEFAULT"
_Z18bit_to_pauli_basisPdjj:
.text._Z18bit_to_pauli_basisPdjj:
        /* <DEDUP_REMOVED lines=15> */
[----:B------:R-:W0:Y:S01]  /*00f0*/  LDCU UR6, c[0x0][0x388] ;  /* 0x00007100ff0677ac */ /* 0x000e220008000800 */
[----:B------:R-:W1:Y:S01]  /*0100*/  LDC.64 R4, c[0x0][0x380] ;  /* 0x0000e000ff047b82 */ /* 0x000e620000000a00 */
[----:B------:R-:W2:Y:S01]  /*0110*/  LDCU.64 UR4, c[0x0][0x358] ;  /* 0x00006b00ff0477ac */ /* 0x000ea20008000a00 */
[C---:B0-----:R-:W-:Y:S02]  /*0120*/  LOP3.LUT R2, R0.reuse, UR6, RZ, 0xfc, !PT ;  /* 0x0000000600027c12 */ /* 0x041fe4000f8efcff */
[----:B------:R-:W-:Y:S02]  /*0130*/  LOP3.LUT R6, R0, UR6, RZ, 0x30, !PT ;  /* 0x0000000600067c12 */ /* 0x000fe4000f8e30ff */
[----:B------:R-:W-:Y:S02]  /*0140*/  SHF.L.U32 R3, R2, UR7, RZ ;  /* 0x0000000702037c19 */ /* 0x000fe400080006ff */
[----:B------:R-:W-:Y:S02]  /*0150*/  SHF.L.U32 R7, R6, UR7, RZ ;  /* 0x0000000706077c19 */ /* 0x000fe400080006ff */
[----:B------:R-:W-:-:S02]  /*0160*/  LOP3.LUT P0, RZ, R0, UR6, RZ, 0xc0, !PT ;  /* 0x0000000600ff7c12 */ /* 0x000fc4000f80c0ff */
[C---:B------:R-:W-:Y:S02]  /*0170*/  LOP3.LUT P1, RZ, R14.reuse, UR6, RZ, 0xc, !PT ;  /* 0x000000060eff7c12 */ /* 0x040fe4000f820cff */
[----:B------:R-:W-:Y:S02]  /*0180*/  LOP3.LUT R3, R3, UR6, R14, 0xf2, !PT ;  /* 0x0000000603037c12 */ /* 0x000fe4000f8ef20e */
[----:B------:R-:W-:Y:S02]  /*0190*/  LOP3.LUT R7, R14, UR6, R7, 0xfe, !PT ;  /* 0x000000060e077c12 */ /* 0x000fe4000f8efe07 */
[----:B------:R-:W-:Y:S01]  /*01a0*/  PLOP3.LUT P0, PT, P0, P1, PT, 0x2f, 0xf2 ;  /* 0x0000000000f2781c */ /* 0x000fe20000702577 */
[----:B------:R-:W-:Y:S02]  /*01b0*/  IMAD.SHL.U32 R3, R3, 0x2, RZ ;  /* 0x0000000203037824 */ /* 0x000fe400078e00ff */
[----:B------:R-:W-:Y:S02]  /*01c0*/  IMAD.SHL.U32 R7, R7, 0x2, RZ ;  /* 0x0000000207077824 */ /* 0x000fe400078e00ff */
[----:B-1----:R-:W-:-:S04]  /*01d0*/  IMAD.WIDE R2, R3, 0x8, R4 ;  /* 0x0000000803027825 */ /* 0x002fc800078e0204 */
[----:B------:R-:W-:-:S04]  /*01e0*/  IMAD.WIDE R4, R7, 0x8, R4 ;  /* 0x0000000807047825 */ /* 0x000fc800078e0204 */
[----:B--2---:R-:W2:Y:S04]  /*01f0*/  @!P0 LDG.E.64 R6, desc[UR4][R2.64] ;  /* 0x0000000402068981 */ /* 0x004ea8000c1e1b00 */
[----:B------:R-:W2:Y:S01]  /*0200*/  @!P0 LDG.E.64 R8, desc[UR4][R4.64] ;  /* 0x0000000404088981 */ /* 0x000ea2000c1e1b00 */
[----:B------:R-:W-:Y:S01]  /*0210*/  LOP3.LUT P1, RZ, R0, UR6, RZ, 0xc, !PT ;  /* 0x0000000600ff7c12 */ /* 0x000fe2000f820cff */
[----:B------:R-:W-:Y:S01]  /*0220*/  @!P0 IMAD.MOV.U32 R12, RZ, RZ, 0x667f3bcd ;  /* 0x667f3bcdff0c8424 */ /* 0x000fe200078e00ff */
[----:B------:R-:W-:Y:S01]  /*0230*/  LOP3.LUT P2, RZ, R14, UR6, RZ, 0xc0, !PT ;  /* 0x000000060eff7c12 */ /* 0x000fe2000f84c0ff */
[----:B------:R-:W-:-:S03]  /*0240*/  @!P0 IMAD.MOV.U32 R13, RZ, RZ, 0x3fe6a09e ;  /* 0x3fe6a09eff0d8424 */ /* 0x000fc600078e00ff */
[----:B------:R-:W-:Y:S01]  /*0250*/  PLOP3.LUT P1, PT, P1, P2, PT, 0x2f, 0xf2 ;  /* 0x0000000000f2781c */ /* 0x000fe20000f24577 */
[C-C-:B--2---:R-:W-:Y:S02]  /*0260*/  @!P0 DADD R10, R6.reuse, R8.reuse ;  /* 0x00000000060a8229 */ /* 0x144fe40000000008 */
[----:B------:R-:W-:-:S06]  /*0270*/  @!P0 DADD R6, R6, -R8 ;  /* 0x0000000006068229 */ /* 0x000fcc0000000808 */
[-C--:B------:R-:W-:Y:S02]  /*0280*/  @!P0 DMUL R10, R10, R12.reuse ;  /* 0x0000000c0a0a8228 */ /* 0x080fe40000000000 */
[----:B------:R-:W-:-:S05]  /*0290*/  @!P0 DMUL R6, R6, R12 ;  /* 0x0000000c06068228 */ /* 0x000fca0000000000 */
[----:B------:R0:W-:Y:S04]  /*02a0*/  @!P0 STG.E.64 desc[UR4][R2.64], R10 ;  /* 0x0000000a02008986 */ /* 0x0001e8000c101b04 */
[----:B------:R0:W-:Y:S01]  /*02b0*/  @!P0 STG.E.64 desc[UR4][R4.64], R6 ;  /* 0x0000000604008986 */ /* 0x0001e2000c101b04 */
[----:B------:R-:W-:Y:S05]  /*02c0*/  @P1 EXIT ;  /* 0x000000000000194d */ /* 0x000fea0003800000 */
[----:B0-----:R-:W2:Y:S04]  /*02d0*/  LDG.E.64 R6, desc[UR4][R2.64+0x8] ;  /* 0x0000080402067981 */ /* 0x001ea8000c1e1b00 */
[----:B------:R-:W2:Y:S01]  /*02e0*/  LDG.E.64 R8, desc[UR4][R4.64+0x8] ;  /* 0x0000080404087981 */ /* 0x000ea2000c1e1b00 */
[----:B------:R-:W-:Y:S01]  /*02f0*/  UMOV UR6, 0x667f3bcd ;  /* 0x667f3bcd00067882 */ /* 0x000fe20000000000 */
[----:B------:R-:W-:Y:S01]  /*0300*/  UMOV UR7, 0x3fe6a09e ;  /* 0x3fe6a09e00077882 */ /* 0x000fe20000000000 */
[C-C-:B--2---:R-:W-:Y:S02]  /*0310*/  DADD R10, R6.reuse, R8.reuse ;  /* 0x00000000060a7229 */ /* 0x144fe40000000008 */
[----:B------:R-:W-:-:S06]  /*0320*/  DADD R6, R6, -R8 ;  /* 0x0000000006067229 */ /* 0x000fcc0000000808 */
[----:B------:R-:W-:Y:S02]  /*0330*/  DMUL R10, R10, UR6 ;  /* 0x000000060a0a7c28 */ /* 0x000fe40008000000 */
[----:B------:R-:W-:-:S05]  /*0340*/  DMUL R6, R6, UR6 ;  /* 0x0000000606067c28 */ /* 0x000fca0008000000 */
[----:B------:R-:W-:Y:S04]  /*0350*/  STG.E.64 desc[UR4][R2.64+0x8], R10 ;  /* 0x0000080a02007986 */ /* 0x000fe8000c101b04 */
[----:B------:R-:W-:Y:S01]  /*0360*/  STG.E.64 desc[UR4][R4.64+0x8], R6 ;  /* 0x0000080604007986 */ /* 0x000fe2000c101b04 */
[----:B------:R-:W-:Y:S05]  /*0370*/  EXIT ;  /* 0x000000000000794d */ /* 0x000fea0003800000 */
.L_x_42:
        /* <DEDUP_REMOVED lines=16> */
.L_x_53:


//--------------------- .nv.shared._Z4swapPdjjj   --------------------------
	.section	.nv.shared._Z4swapPdjjj,"aw",@nobits
	.sectionflags	@""
	.align	16
	.zero		1024


//--------------------- .nv.shared.reserved.0     --------------------------
	.section	.nv.shared.reserved.0,"aw",@nobits
	.weak		__nv_reservedSMEM_offset_0_alias
	.size		__nv_reservedSMEM_offset_0_alias, 0, 64
	.other		__nv_reservedSMEM_offset_0_alias,@"STO_CUDA_RESERVED_SHARED STV_DEFAULT"
__nv_reservedSMEM_offset_0_alias:
	.zero		0
	.zero		64


//--------------------- .nv.shared._Z5tracePdi    --------------------------
	.section	.nv.shared._Z5tracePdi,"aw",@nobits
	.sectionflags	@""
	.align	16
	.zero		1024


//--------------------- .nv.shared._Z8get_diagPdS_j --------------------------
	.section	.nv.shared._Z8get_diagPdS_j,"aw",@nobits
	.sectionflags	@""
	.align	16
	.zero		1024


//--------------------- .nv.shared._Z9multitakePdS_PjS0_S0_S0_j --------------------------
	.section	.nv.shared._Z9multitakePdS_PjS0_S0_S0_j,"aw",@nobits
	.sectionflags	@""
	.align	16
	.zero		1024


//--------------------- .nv.shared._Z9dm_reducePdjS_jj --------------------------
	.section	.nv.shared._Z9dm_reducePdjS_jj,"aw",@nobits
	.sectionflags	@""
	.align	16
	.zero		1024


//--------------------- .nv.shared._Z13two_qubit_ptmPdS_jjj --------------------------
	.section	.nv.shared._Z13two_qubit_ptmPdS_jjj,"aw",@nobits
	.sectionflags	@""
	.align	16
	.zero		1024


//--------------------- .nv.shared._Z16single_qubit_ptmPdS_jj --------------------------
	.section	.nv.shared._Z16single_qubit_ptmPdS_jj,"aw",@nobits
	.sectionflags	@""
	.align	16
	.zero		1024


//--------------------- .nv.shared._Z21two_qubit_general_ptmPdS_S_jjjjj --------------------------
	.section	.nv.shared._Z21two_qubit_general_ptmPdS_S_jjjjj,"aw",@nobits
	.sectionflags	@""
	.align	16
	.zero		1024


//--------------------- .nv.shared._Z15pauli_reshufflePdS_jj --------------------------
	.section	.nv.shared._Z15pauli_reshufflePdS_jj,"aw",@nobits
	.sectionflags	@""
	.align	16
	.zero		1024


//--------------------- .nv.shared._Z18bit_to_pauli_basisPdjj --------------------------
	.section	.nv.shared._Z18bit_to_pauli_basisPdjj,"aw",@nobits
	.sectionflags	@""
	.align	16
	.zero		1024


//--------------------- .nv.constant0._Z4swapPdjjj --------------------------
	.section	.nv.constant0._Z4swapPdjjj,"a",@progbits
	.sectionflags	@""
	.align	4
.nv.constant0._Z4swapPdjjj:
	.zero		916


//--------------------- .nv.constant0._Z5tracePdi --------------------------
	.section	.nv.constant0._Z5tracePdi,"a",@progbits
	.sectionflags	@""
	.align	4
.nv.constant0._Z5tracePdi:
	.zero		908


//--------------------- .nv.constant0._Z8get_diagPdS_j --------------------------
	.section	.nv.constant0._Z8get_diagPdS_j,"a",@progbits
	.sectionflags	@""
	.align	4
.nv.constant0._Z8get_diagPdS_j:
	.zero		916


//--------------------- .nv.constant0._Z9multitakePdS_PjS0_S0_S0_j --------------------------
	.section	.nv.constant0._Z9multitakePdS_PjS0_S0_S0_j,"a",@progbits
	.sectionflags	@""
	.align	4
.nv.constant0._Z9multitakePdS_PjS0_S0_S0_j:
	.zero		948


//--------------------- .nv.constant0._Z9dm_reducePdjS_jj --------------------------
	.section	.nv.constant0._Z9dm_reducePdjS_jj,"a",@progbits
	.sectionflags	@""
	.align	4
.nv.constant0._Z9dm_reducePdjS_jj:
	.zero		928


//--------------------- .nv.constant0._Z13two_qubit_ptmPdS_jjj --------------------------
	.section	.nv.constant0._Z13two_qubit_ptmPdS_jjj,"a",@progbits
	.sectionflags	@""
	.align	4
.nv.constant0._Z13two_qubit_ptmPdS_jjj:
	.zero		924


//--------------------- .nv.constant0._Z16single_qubit_ptmPdS_jj --------------------------
	.section	.nv.constant0._Z16single_qubit_ptmPdS_jj,"a",@progbits
	.sectionflags	@""
	.align	4
.nv.constant0._Z16single_qubit_ptmPdS_jj:
	.zero		920


//--------------------- .nv.constant0._Z21two_qubit_general_ptmPdS_S_jjjjj --------------------------
	.section	.nv.constant0._Z21two_qubit_general_ptmPdS_S_jjjjj,"a",@progbits
	.sectionflags	@""
	.align	4
.nv.constant0._Z21two_qubit_general_ptmPdS_S_jjjjj:
	.zero		940


//--------------------- .nv.constant0._Z15pauli_reshufflePdS_jj --------------------------
	.section	.nv.constant0._Z15pauli_reshufflePdS_jj,"a",@progbits
	.sectionflags	@""
	.align	4
.nv.constant0._Z15pauli_reshufflePdS_jj:
	.zero		920


//--------------------- .nv.constant0._Z18bit_to_pauli_basisPdjj --------------------------
	.section	.nv.constant0._Z18bit_to_pauli_basisPdjj,"a",@progbits
	.sectionflags	@""
	.align	4
.nv.constant0._Z18bit_to_pauli_basisPdjj:
	.zero		912


//--------------------- SYMBOLS --------------------------

	.type		.nv.reservedSmem.offset0,@object
	.size		.nv.reservedSmem.offset0,0x4
	.type		.nv.reservedSmem.cap,@object
	.size		.nv.reservedSmem.cap,0x4
